//
// Generated by NVIDIA NVVM Compiler
//
// Compiler Build ID: CL-36424714
// Cuda compilation tools, release 13.0, V13.0.88
// Based on NVVM 20.0.0
//

.version 9.0
.target sm_100
.address_size 64

	// .globl	_Z14monte_carlo_piPy
.global .align 4 .b8 precalc_xorwow_matrix[102400];
.global .align 4 .b8 precalc_xorwow_offset_matrix[102400];
.global .align 4 .b8 mrg32k3aM1[2304];
.global .align 4 .b8 mrg32k3aM2[2304];
.global .align 4 .b8 mrg32k3aM1SubSeq[2016];
.global .align 4 .b8 mrg32k3aM2SubSeq[2016];
.global .align 4 .b8 mrg32k3aM1Seq[2304];
.global .align 4 .b8 mrg32k3aM2Seq[2304];
.const .align 8 .b8 __cr_lgamma_table[72];
// _ZZ14monte_carlo_piPyE7counter has been demoted

.visible .entry _Z14monte_carlo_piPy(
	.param .u64 .ptr .align 1 _Z14monte_carlo_piPy_param_0
)
{
	.local .align 8 .b8 	__local_depot0[48];
	.reg .b64 	%SP;
	.reg .b64 	%SPL;
	.reg .pred 	%p<68>;
	.reg .b32 	%r<1314>;
	.reg .b32 	%f<25>;
	.reg .b64 	%rd<42>;
	// demoted variable
	.shared .align 8 .b8 _ZZ14monte_carlo_piPyE7counter[256];
	mov.u64 	%SPL, __local_depot0;
	ld.param.u64 	%rd12, [_Z14monte_carlo_piPy_param_0];
	add.u64 	%rd1, %SPL, 0;
	mov.u32 	%r1, %tid.x;
	mov.u32 	%r574, %ctaid.x;
	mov.u32 	%r1313, %ntid.x;
	mad.lo.s32 	%r3, %r574, %r1313, %r1;
	// begin inline asm
	mov.u64 	%rd13, %clock64;
	// end inline asm
	cvt.u32.u64 	%r575, %rd13;
	xor.b32  	%r576, %r575, -1429050551;
	mul.lo.s32 	%r4, %r576, 1099087573;
	{ .reg .b32 tmp; mov.b64 {tmp, %r577}, %rd13; }
	xor.b32  	%r5, %r577, -136515619;
	mul.lo.s32 	%r578, %r5, -1703105765;
	add.s32 	%r579, %r4, %r578;
	add.s32 	%r580, %r579, 6615241;
	add.s32 	%r1036, %r4, 123456789;
	st.local.v2.u32 	[%rd1], {%r580, %r1036};
	xor.b32  	%r1035, %r4, 362436069;
	add.s32 	%r1034, %r578, 521288629;
	st.local.v2.u32 	[%rd1+8], {%r1035, %r1034};
	xor.b32  	%r1033, %r578, 88675123;
	add.s32 	%r1032, %r4, 5783321;
	st.local.v2.u32 	[%rd1+16], {%r1033, %r1032};
	setp.eq.s32 	%p1, %r3, 0;
	@%p1 bra 	$L__BB0_115;
	cvt.s64.s32 	%rd40, %r3;
	mov.b32 	%r1019, 0;
$L__BB0_2:
	mov.u64 	%rd3, %rd40;
	and.b64  	%rd4, %rd3, 3;
	setp.eq.s64 	%p2, %rd4, 0;
	@%p2 bra 	$L__BB0_114;
	mul.wide.u32 	%rd15, %r1019, 3200;
	mov.u64 	%rd16, precalc_xorwow_matrix;
	add.s64 	%rd5, %rd16, %rd15;
	mov.b32 	%r1032, 0;
	mov.u32 	%r1033, %r1032;
	mov.u32 	%r1034, %r1032;
	mov.u32 	%r1035, %r1032;
	mov.u32 	%r1036, %r1032;
	mov.u32 	%r1025, %r1032;
$L__BB0_4:
	mul.wide.u32 	%rd17, %r1025, 4;
	add.s64 	%rd18, %rd1, %rd17;
	ld.local.u32 	%r23, [%rd18+4];
	shl.b32 	%r24, %r1025, 5;
	mov.b32 	%r1031, 0;
$L__BB0_5:
	.pragma "nounroll";
	shr.u32 	%r584, %r23, %r1031;
	and.b32  	%r585, %r584, 1;
	setp.eq.b32 	%p3, %r585, 1;
	not.pred 	%p4, %p3;
	add.s32 	%r586, %r24, %r1031;
	mul.lo.s32 	%r587, %r586, 5;
	mul.wide.u32 	%rd19, %r587, 4;
	add.s64 	%rd6, %rd5, %rd19;
	@%p4 bra 	$L__BB0_7;
	ld.global.u32 	%r588, [%rd6];
	xor.b32  	%r1036, %r1036, %r588;
	ld.global.u32 	%r589, [%rd6+4];
	xor.b32  	%r1035, %r1035, %r589;
	ld.global.u32 	%r590, [%rd6+8];
	xor.b32  	%r1034, %r1034, %r590;
	ld.global.u32 	%r591, [%rd6+12];
	xor.b32  	%r1033, %r1033, %r591;
	ld.global.u32 	%r592, [%rd6+16];
	xor.b32  	%r1032, %r1032, %r592;
$L__BB0_7:
	and.b32  	%r594, %r584, 2;
	setp.eq.s32 	%p5, %r594, 0;
	@%p5 bra 	$L__BB0_9;
	ld.global.u32 	%r595, [%rd6+20];
	xor.b32  	%r1036, %r1036, %r595;
	ld.global.u32 	%r596, [%rd6+24];
	xor.b32  	%r1035, %r1035, %r596;
	ld.global.u32 	%r597, [%rd6+28];
	xor.b32  	%r1034, %r1034, %r597;
	ld.global.u32 	%r598, [%rd6+32];
	xor.b32  	%r1033, %r1033, %r598;
	ld.global.u32 	%r599, [%rd6+36];
	xor.b32  	%r1032, %r1032, %r599;
$L__BB0_9:
	and.b32  	%r601, %r584, 4;
	setp.eq.s32 	%p6, %r601, 0;
	@%p6 bra 	$L__BB0_11;
	ld.global.u32 	%r602, [%rd6+40];
	xor.b32  	%r1036, %r1036, %r602;
	ld.global.u32 	%r603, [%rd6+44];
	xor.b32  	%r1035, %r1035, %r603;
	ld.global.u32 	%r604, [%rd6+48];
	xor.b32  	%r1034, %r1034, %r604;
	ld.global.u32 	%r605, [%rd6+52];
	xor.b32  	%r1033, %r1033, %r605;
	ld.global.u32 	%r606, [%rd6+56];
	xor.b32  	%r1032, %r1032, %r606;
$L__BB0_11:
	and.b32  	%r608, %r584, 8;
	setp.eq.s32 	%p7, %r608, 0;
	@%p7 bra 	$L__BB0_13;
	ld.global.u32 	%r609, [%rd6+60];
	xor.b32  	%r1036, %r1036, %r609;
	ld.global.u32 	%r610, [%rd6+64];
	xor.b32  	%r1035, %r1035, %r610;
	ld.global.u32 	%r611, [%rd6+68];
	xor.b32  	%r1034, %r1034, %r611;
	ld.global.u32 	%r612, [%rd6+72];
	xor.b32  	%r1033, %r1033, %r612;
	ld.global.u32 	%r613, [%rd6+76];
	xor.b32  	%r1032, %r1032, %r613;
$L__BB0_13:
	and.b32  	%r615, %r584, 16;
	setp.eq.s32 	%p8, %r615, 0;
	@%p8 bra 	$L__BB0_15;
	ld.global.u32 	%r616, [%rd6+80];
	xor.b32  	%r1036, %r1036, %r616;
	ld.global.u32 	%r617, [%rd6+84];
	xor.b32  	%r1035, %r1035, %r617;
	ld.global.u32 	%r618, [%rd6+88];
	xor.b32  	%r1034, %r1034, %r618;
	ld.global.u32 	%r619, [%rd6+92];
	xor.b32  	%r1033, %r1033, %r619;
	ld.global.u32 	%r620, [%rd6+96];
	xor.b32  	%r1032, %r1032, %r620;
$L__BB0_15:
	and.b32  	%r622, %r584, 32;
	setp.eq.s32 	%p9, %r622, 0;
	@%p9 bra 	$L__BB0_17;
	ld.global.u32 	%r623, [%rd6+100];
	xor.b32  	%r1036, %r1036, %r623;
	ld.global.u32 	%r624, [%rd6+104];
	xor.b32  	%r1035, %r1035, %r624;
	ld.global.u32 	%r625, [%rd6+108];
	xor.b32  	%r1034, %r1034, %r625;
	ld.global.u32 	%r626, [%rd6+112];
	xor.b32  	%r1033, %r1033, %r626;
	ld.global.u32 	%r627, [%rd6+116];
	xor.b32  	%r1032, %r1032, %r627;
$L__BB0_17:
	and.b32  	%r629, %r584, 64;
	setp.eq.s32 	%p10, %r629, 0;
	@%p10 bra 	$L__BB0_19;
	ld.global.u32 	%r630, [%rd6+120];
	xor.b32  	%r1036, %r1036, %r630;
	ld.global.u32 	%r631, [%rd6+124];
	xor.b32  	%r1035, %r1035, %r631;
	ld.global.u32 	%r632, [%rd6+128];
	xor.b32  	%r1034, %r1034, %r632;
	ld.global.u32 	%r633, [%rd6+132];
	xor.b32  	%r1033, %r1033, %r633;
	ld.global.u32 	%r634, [%rd6+136];
	xor.b32  	%r1032, %r1032, %r634;
$L__BB0_19:
	and.b32  	%r636, %r584, 128;
	setp.eq.s32 	%p11, %r636, 0;
	@%p11 bra 	$L__BB0_21;
	ld.global.u32 	%r637, [%rd6+140];
	xor.b32  	%r1036, %r1036, %r637;
	ld.global.u32 	%r638, [%rd6+144];
	xor.b32  	%r1035, %r1035, %r638;
	ld.global.u32 	%r639, [%rd6+148];
	xor.b32  	%r1034, %r1034, %r639;
	ld.global.u32 	%r640, [%rd6+152];
	xor.b32  	%r1033, %r1033, %r640;
	ld.global.u32 	%r641, [%rd6+156];
	xor.b32  	%r1032, %r1032, %r641;
$L__BB0_21:
	and.b32  	%r643, %r584, 256;
	setp.eq.s32 	%p12, %r643, 0;
	@%p12 bra 	$L__BB0_23;
	ld.global.u32 	%r644, [%rd6+160];
	xor.b32  	%r1036, %r1036, %r644;
	ld.global.u32 	%r645, [%rd6+164];
	xor.b32  	%r1035, %r1035, %r645;
	ld.global.u32 	%r646, [%rd6+168];
	xor.b32  	%r1034, %r1034, %r646;
	ld.global.u32 	%r647, [%rd6+172];
	xor.b32  	%r1033, %r1033, %r647;
	ld.global.u32 	%r648, [%rd6+176];
	xor.b32  	%r1032, %r1032, %r648;
$L__BB0_23:
	and.b32  	%r650, %r584, 512;
	setp.eq.s32 	%p13, %r650, 0;
	@%p13 bra 	$L__BB0_25;
	ld.global.u32 	%r651, [%rd6+180];
	xor.b32  	%r1036, %r1036, %r651;
	ld.global.u32 	%r652, [%rd6+184];
	xor.b32  	%r1035, %r1035, %r652;
	ld.global.u32 	%r653, [%rd6+188];
	xor.b32  	%r1034, %r1034, %r653;
	ld.global.u32 	%r654, [%rd6+192];
	xor.b32  	%r1033, %r1033, %r654;
	ld.global.u32 	%r655, [%rd6+196];
	xor.b32  	%r1032, %r1032, %r655;
$L__BB0_25:
	and.b32  	%r657, %r584, 1024;
	setp.eq.s32 	%p14, %r657, 0;
	@%p14 bra 	$L__BB0_27;
	ld.global.u32 	%r658, [%rd6+200];
	xor.b32  	%r1036, %r1036, %r658;
	ld.global.u32 	%r659, [%rd6+204];
	xor.b32  	%r1035, %r1035, %r659;
	ld.global.u32 	%r660, [%rd6+208];
	xor.b32  	%r1034, %r1034, %r660;
	ld.global.u32 	%r661, [%rd6+212];
	xor.b32  	%r1033, %r1033, %r661;
	ld.global.u32 	%r662, [%rd6+216];
	xor.b32  	%r1032, %r1032, %r662;
$L__BB0_27:
	and.b32  	%r664, %r584, 2048;
	setp.eq.s32 	%p15, %r664, 0;
	@%p15 bra 	$L__BB0_29;
	ld.global.u32 	%r665, [%rd6+220];
	xor.b32  	%r1036, %r1036, %r665;
	ld.global.u32 	%r666, [%rd6+224];
	xor.b32  	%r1035, %r1035, %r666;
	ld.global.u32 	%r667, [%rd6+228];
	xor.b32  	%r1034, %r1034, %r667;
	ld.global.u32 	%r668, [%rd6+232];
	xor.b32  	%r1033, %r1033, %r668;
	ld.global.u32 	%r669, [%rd6+236];
	xor.b32  	%r1032, %r1032, %r669;
$L__BB0_29:
	and.b32  	%r671, %r584, 4096;
	setp.eq.s32 	%p16, %r671, 0;
	@%p16 bra 	$L__BB0_31;
	ld.global.u32 	%r672, [%rd6+240];
	xor.b32  	%r1036, %r1036, %r672;
	ld.global.u32 	%r673, [%rd6+244];
	xor.b32  	%r1035, %r1035, %r673;
	ld.global.u32 	%r674, [%rd6+248];
	xor.b32  	%r1034, %r1034, %r674;
	ld.global.u32 	%r675, [%rd6+252];
	xor.b32  	%r1033, %r1033, %r675;
	ld.global.u32 	%r676, [%rd6+256];
	xor.b32  	%r1032, %r1032, %r676;
$L__BB0_31:
	and.b32  	%r678, %r584, 8192;
	setp.eq.s32 	%p17, %r678, 0;
	@%p17 bra 	$L__BB0_33;
	ld.global.u32 	%r679, [%rd6+260];
	xor.b32  	%r1036, %r1036, %r679;
	ld.global.u32 	%r680, [%rd6+264];
	xor.b32  	%r1035, %r1035, %r680;
	ld.global.u32 	%r681, [%rd6+268];
	xor.b32  	%r1034, %r1034, %r681;
	ld.global.u32 	%r682, [%rd6+272];
	xor.b32  	%r1033, %r1033, %r682;
	ld.global.u32 	%r683, [%rd6+276];
	xor.b32  	%r1032, %r1032, %r683;
$L__BB0_33:
	and.b32  	%r685, %r584, 16384;
	setp.eq.s32 	%p18, %r685, 0;
	@%p18 bra 	$L__BB0_35;
	ld.global.u32 	%r686, [%rd6+280];
	xor.b32  	%r1036, %r1036, %r686;
	ld.global.u32 	%r687, [%rd6+284];
	xor.b32  	%r1035, %r1035, %r687;
	ld.global.u32 	%r688, [%rd6+288];
	xor.b32  	%r1034, %r1034, %r688;
	ld.global.u32 	%r689, [%rd6+292];
	xor.b32  	%r1033, %r1033, %r689;
	ld.global.u32 	%r690, [%rd6+296];
	xor.b32  	%r1032, %r1032, %r690;
$L__BB0_35:
	and.b32  	%r692, %r584, 32768;
	setp.eq.s32 	%p19, %r692, 0;
	@%p19 bra 	$L__BB0_37;
	ld.global.u32 	%r693, [%rd6+300];
	xor.b32  	%r1036, %r1036, %r693;
	ld.global.u32 	%r694, [%rd6+304];
	xor.b32  	%r1035, %r1035, %r694;
	ld.global.u32 	%r695, [%rd6+308];
	xor.b32  	%r1034, %r1034, %r695;
	ld.global.u32 	%r696, [%rd6+312];
	xor.b32  	%r1033, %r1033, %r696;
	ld.global.u32 	%r697, [%rd6+316];
	xor.b32  	%r1032, %r1032, %r697;
$L__BB0_37:
	add.s32 	%r1031, %r1031, 16;
	setp.ne.s32 	%p20, %r1031, 32;
	@%p20 bra 	$L__BB0_5;
	mad.lo.s32 	%r698, %r1025, -31, %r24;
	add.s32 	%r1025, %r698, 1;
	setp.ne.s32 	%p21, %r1025, 5;
	@%p21 bra 	$L__BB0_4;
	st.local.u32 	[%rd1+4], %r1036;
	st.local.v2.u32 	[%rd1+8], {%r1035, %r1034};
	st.local.v2.u32 	[%rd1+16], {%r1033, %r1032};
	setp.eq.s64 	%p22, %rd4, 1;
	@%p22 bra 	$L__BB0_114;
	mov.b32 	%r1032, 0;
	mov.u32 	%r1033, %r1032;
	mov.u32 	%r1034, %r1032;
	mov.u32 	%r1035, %r1032;
	mov.u32 	%r1036, %r1032;
	mov.u32 	%r1117, %r1032;
$L__BB0_41:
	mul.wide.u32 	%rd20, %r1117, 4;
	add.s64 	%rd21, %rd1, %rd20;
	ld.local.u32 	%r199, [%rd21+4];
	shl.b32 	%r200, %r1117, 5;
	mov.b32 	%r1123, 0;
$L__BB0_42:
	.pragma "nounroll";
	shr.u32 	%r701, %r199, %r1123;
	and.b32  	%r702, %r701, 1;
	setp.eq.b32 	%p23, %r702, 1;
	not.pred 	%p24, %p23;
	add.s32 	%r703, %r200, %r1123;
	mul.lo.s32 	%r704, %r703, 5;
	mul.wide.u32 	%rd22, %r704, 4;
	add.s64 	%rd7, %rd5, %rd22;
	@%p24 bra 	$L__BB0_44;
	ld.global.u32 	%r705, [%rd7];
	xor.b32  	%r1036, %r1036, %r705;
	ld.global.u32 	%r706, [%rd7+4];
	xor.b32  	%r1035, %r1035, %r706;
	ld.global.u32 	%r707, [%rd7+8];
	xor.b32  	%r1034, %r1034, %r707;
	ld.global.u32 	%r708, [%rd7+12];
	xor.b32  	%r1033, %r1033, %r708;
	ld.global.u32 	%r709, [%rd7+16];
	xor.b32  	%r1032, %r1032, %r709;
$L__BB0_44:
	and.b32  	%r711, %r701, 2;
	setp.eq.s32 	%p25, %r711, 0;
	@%p25 bra 	$L__BB0_46;
	ld.global.u32 	%r712, [%rd7+20];
	xor.b32  	%r1036, %r1036, %r712;
	ld.global.u32 	%r713, [%rd7+24];
	xor.b32  	%r1035, %r1035, %r713;
	ld.global.u32 	%r714, [%rd7+28];
	xor.b32  	%r1034, %r1034, %r714;
	ld.global.u32 	%r715, [%rd7+32];
	xor.b32  	%r1033, %r1033, %r715;
	ld.global.u32 	%r716, [%rd7+36];
	xor.b32  	%r1032, %r1032, %r716;
$L__BB0_46:
	and.b32  	%r718, %r701, 4;
	setp.eq.s32 	%p26, %r718, 0;
	@%p26 bra 	$L__BB0_48;
	ld.global.u32 	%r719, [%rd7+40];
	xor.b32  	%r1036, %r1036, %r719;
	ld.global.u32 	%r720, [%rd7+44];
	xor.b32  	%r1035, %r1035, %r720;
	ld.global.u32 	%r721, [%rd7+48];
	xor.b32  	%r1034, %r1034, %r721;
	ld.global.u32 	%r722, [%rd7+52];
	xor.b32  	%r1033, %r1033, %r722;
	ld.global.u32 	%r723, [%rd7+56];
	xor.b32  	%r1032, %r1032, %r723;
$L__BB0_48:
	and.b32  	%r725, %r701, 8;
	setp.eq.s32 	%p27, %r725, 0;
	@%p27 bra 	$L__BB0_50;
	ld.global.u32 	%r726, [%rd7+60];
	xor.b32  	%r1036, %r1036, %r726;
	ld.global.u32 	%r727, [%rd7+64];
	xor.b32  	%r1035, %r1035, %r727;
	ld.global.u32 	%r728, [%rd7+68];
	xor.b32  	%r1034, %r1034, %r728;
	ld.global.u32 	%r729, [%rd7+72];
	xor.b32  	%r1033, %r1033, %r729;
	ld.global.u32 	%r730, [%rd7+76];
	xor.b32  	%r1032, %r1032, %r730;
$L__BB0_50:
	and.b32  	%r732, %r701, 16;
	setp.eq.s32 	%p28, %r732, 0;
	@%p28 bra 	$L__BB0_52;
	ld.global.u32 	%r733, [%rd7+80];
	xor.b32  	%r1036, %r1036, %r733;
	ld.global.u32 	%r734, [%rd7+84];
	xor.b32  	%r1035, %r1035, %r734;
	ld.global.u32 	%r735, [%rd7+88];
	xor.b32  	%r1034, %r1034, %r735;
	ld.global.u32 	%r736, [%rd7+92];
	xor.b32  	%r1033, %r1033, %r736;
	ld.global.u32 	%r737, [%rd7+96];
	xor.b32  	%r1032, %r1032, %r737;
$L__BB0_52:
	and.b32  	%r739, %r701, 32;
	setp.eq.s32 	%p29, %r739, 0;
	@%p29 bra 	$L__BB0_54;
	ld.global.u32 	%r740, [%rd7+100];
	xor.b32  	%r1036, %r1036, %r740;
	ld.global.u32 	%r741, [%rd7+104];
	xor.b32  	%r1035, %r1035, %r741;
	ld.global.u32 	%r742, [%rd7+108];
	xor.b32  	%r1034, %r1034, %r742;
	ld.global.u32 	%r743, [%rd7+112];
	xor.b32  	%r1033, %r1033, %r743;
	ld.global.u32 	%r744, [%rd7+116];
	xor.b32  	%r1032, %r1032, %r744;
$L__BB0_54:
	and.b32  	%r746, %r701, 64;
	setp.eq.s32 	%p30, %r746, 0;
	@%p30 bra 	$L__BB0_56;
	ld.global.u32 	%r747, [%rd7+120];
	xor.b32  	%r1036, %r1036, %r747;
	ld.global.u32 	%r748, [%rd7+124];
	xor.b32  	%r1035, %r1035, %r748;
	ld.global.u32 	%r749, [%rd7+128];
	xor.b32  	%r1034, %r1034, %r749;
	ld.global.u32 	%r750, [%rd7+132];
	xor.b32  	%r1033, %r1033, %r750;
	ld.global.u32 	%r751, [%rd7+136];
	xor.b32  	%r1032, %r1032, %r751;
$L__BB0_56:
	and.b32  	%r753, %r701, 128;
	setp.eq.s32 	%p31, %r753, 0;
	@%p31 bra 	$L__BB0_58;
	ld.global.u32 	%r754, [%rd7+140];
	xor.b32  	%r1036, %r1036, %r754;
	ld.global.u32 	%r755, [%rd7+144];
	xor.b32  	%r1035, %r1035, %r755;
	ld.global.u32 	%r756, [%rd7+148];
	xor.b32  	%r1034, %r1034, %r756;
	ld.global.u32 	%r757, [%rd7+152];
	xor.b32  	%r1033, %r1033, %r757;
	ld.global.u32 	%r758, [%rd7+156];
	xor.b32  	%r1032, %r1032, %r758;
$L__BB0_58:
	and.b32  	%r760, %r701, 256;
	setp.eq.s32 	%p32, %r760, 0;
	@%p32 bra 	$L__BB0_60;
	ld.global.u32 	%r761, [%rd7+160];
	xor.b32  	%r1036, %r1036, %r761;
	ld.global.u32 	%r762, [%rd7+164];
	xor.b32  	%r1035, %r1035, %r762;
	ld.global.u32 	%r763, [%rd7+168];
	xor.b32  	%r1034, %r1034, %r763;
	ld.global.u32 	%r764, [%rd7+172];
	xor.b32  	%r1033, %r1033, %r764;
	ld.global.u32 	%r765, [%rd7+176];
	xor.b32  	%r1032, %r1032, %r765;
$L__BB0_60:
	and.b32  	%r767, %r701, 512;
	setp.eq.s32 	%p33, %r767, 0;
	@%p33 bra 	$L__BB0_62;
	ld.global.u32 	%r768, [%rd7+180];
	xor.b32  	%r1036, %r1036, %r768;
	ld.global.u32 	%r769, [%rd7+184];
	xor.b32  	%r1035, %r1035, %r769;
	ld.global.u32 	%r770, [%rd7+188];
	xor.b32  	%r1034, %r1034, %r770;
	ld.global.u32 	%r771, [%rd7+192];
	xor.b32  	%r1033, %r1033, %r771;
	ld.global.u32 	%r772, [%rd7+196];
	xor.b32  	%r1032, %r1032, %r772;
$L__BB0_62:
	and.b32  	%r774, %r701, 1024;
	setp.eq.s32 	%p34, %r774, 0;
	@%p34 bra 	$L__BB0_64;
	ld.global.u32 	%r775, [%rd7+200];
	xor.b32  	%r1036, %r1036, %r775;
	ld.global.u32 	%r776, [%rd7+204];
	xor.b32  	%r1035, %r1035, %r776;
	ld.global.u32 	%r777, [%rd7+208];
	xor.b32  	%r1034, %r1034, %r777;
	ld.global.u32 	%r778, [%rd7+212];
	xor.b32  	%r1033, %r1033, %r778;
	ld.global.u32 	%r779, [%rd7+216];
	xor.b32  	%r1032, %r1032, %r779;
$L__BB0_64:
	and.b32  	%r781, %r701, 2048;
	setp.eq.s32 	%p35, %r781, 0;
	@%p35 bra 	$L__BB0_66;
	ld.global.u32 	%r782, [%rd7+220];
	xor.b32  	%r1036, %r1036, %r782;
	ld.global.u32 	%r783, [%rd7+224];
	xor.b32  	%r1035, %r1035, %r783;
	ld.global.u32 	%r784, [%rd7+228];
	xor.b32  	%r1034, %r1034, %r784;
	ld.global.u32 	%r785, [%rd7+232];
	xor.b32  	%r1033, %r1033, %r785;
	ld.global.u32 	%r786, [%rd7+236];
	xor.b32  	%r1032, %r1032, %r786;
$L__BB0_66:
	and.b32  	%r788, %r701, 4096;
	setp.eq.s32 	%p36, %r788, 0;
	@%p36 bra 	$L__BB0_68;
	ld.global.u32 	%r789, [%rd7+240];
	xor.b32  	%r1036, %r1036, %r789;
	ld.global.u32 	%r790, [%rd7+244];
	xor.b32  	%r1035, %r1035, %r790;
	ld.global.u32 	%r791, [%rd7+248];
	xor.b32  	%r1034, %r1034, %r791;
	ld.global.u32 	%r792, [%rd7+252];
	xor.b32  	%r1033, %r1033, %r792;
	ld.global.u32 	%r793, [%rd7+256];
	xor.b32  	%r1032, %r1032, %r793;
$L__BB0_68:
	and.b32  	%r795, %r701, 8192;
	setp.eq.s32 	%p37, %r795, 0;
	@%p37 bra 	$L__BB0_70;
	ld.global.u32 	%r796, [%rd7+260];
	xor.b32  	%r1036, %r1036, %r796;
	ld.global.u32 	%r797, [%rd7+264];
	xor.b32  	%r1035, %r1035, %r797;
	ld.global.u32 	%r798, [%rd7+268];
	xor.b32  	%r1034, %r1034, %r798;
	ld.global.u32 	%r799, [%rd7+272];
	xor.b32  	%r1033, %r1033, %r799;
	ld.global.u32 	%r800, [%rd7+276];
	xor.b32  	%r1032, %r1032, %r800;
$L__BB0_70:
	and.b32  	%r802, %r701, 16384;
	setp.eq.s32 	%p38, %r802, 0;
	@%p38 bra 	$L__BB0_72;
	ld.global.u32 	%r803, [%rd7+280];
	xor.b32  	%r1036, %r1036, %r803;
	ld.global.u32 	%r804, [%rd7+284];
	xor.b32  	%r1035, %r1035, %r804;
	ld.global.u32 	%r805, [%rd7+288];
	xor.b32  	%r1034, %r1034, %r805;
	ld.global.u32 	%r806, [%rd7+292];
	xor.b32  	%r1033, %r1033, %r806;
	ld.global.u32 	%r807, [%rd7+296];
	xor.b32  	%r1032, %r1032, %r807;
$L__BB0_72:
	and.b32  	%r809, %r701, 32768;
	setp.eq.s32 	%p39, %r809, 0;
	@%p39 bra 	$L__BB0_74;
	ld.global.u32 	%r810, [%rd7+300];
	xor.b32  	%r1036, %r1036, %r810;
	ld.global.u32 	%r811, [%rd7+304];
	xor.b32  	%r1035, %r1035, %r811;
	ld.global.u32 	%r812, [%rd7+308];
	xor.b32  	%r1034, %r1034, %r812;
	ld.global.u32 	%r813, [%rd7+312];
	xor.b32  	%r1033, %r1033, %r813;
	ld.global.u32 	%r814, [%rd7+316];
	xor.b32  	%r1032, %r1032, %r814;
$L__BB0_74:
	add.s32 	%r1123, %r1123, 16;
	setp.ne.s32 	%p40, %r1123, 32;
	@%p40 bra 	$L__BB0_42;
	mad.lo.s32 	%r815, %r1117, -31, %r200;
	add.s32 	%r1117, %r815, 1;
	setp.ne.s32 	%p41, %r1117, 5;
	@%p41 bra 	$L__BB0_41;
	st.local.u32 	[%rd1+4], %r1036;
	st.local.v2.u32 	[%rd1+8], {%r1035, %r1034};
	st.local.v2.u32 	[%rd1+16], {%r1033, %r1032};
	setp.ne.s64 	%p42, %rd4, 3;
	@%p42 bra 	$L__BB0_114;
	mov.b32 	%r1032, 0;
	mov.u32 	%r1033, %r1032;
	mov.u32 	%r1034, %r1032;
	mov.u32 	%r1035, %r1032;
	mov.u32 	%r1036, %r1032;
	mov.u32 	%r1209, %r1032;
$L__BB0_78:
	mul.wide.u32 	%rd23, %r1209, 4;
	add.s64 	%rd24, %rd1, %rd23;
	ld.local.u32 	%r375, [%rd24+4];
	shl.b32 	%r376, %r1209, 5;
	mov.b32 	%r1215, 0;
$L__BB0_79:
	.pragma "nounroll";
	shr.u32 	%r818, %r375, %r1215;
	and.b32  	%r819, %r818, 1;
	setp.eq.b32 	%p43, %r819, 1;
	not.pred 	%p44, %p43;
	add.s32 	%r820, %r376, %r1215;
	mul.lo.s32 	%r821, %r820, 5;
	mul.wide.u32 	%rd25, %r821, 4;
	add.s64 	%rd8, %rd5, %rd25;
	@%p44 bra 	$L__BB0_81;
	ld.global.u32 	%r822, [%rd8];
	xor.b32  	%r1036, %r1036, %r822;
	ld.global.u32 	%r823, [%rd8+4];
	xor.b32  	%r1035, %r1035, %r823;
	ld.global.u32 	%r824, [%rd8+8];
	xor.b32  	%r1034, %r1034, %r824;
	ld.global.u32 	%r825, [%rd8+12];
	xor.b32  	%r1033, %r1033, %r825;
	ld.global.u32 	%r826, [%rd8+16];
	xor.b32  	%r1032, %r1032, %r826;
$L__BB0_81:
	and.b32  	%r828, %r818, 2;
	setp.eq.s32 	%p45, %r828, 0;
	@%p45 bra 	$L__BB0_83;
	ld.global.u32 	%r829, [%rd8+20];
	xor.b32  	%r1036, %r1036, %r829;
	ld.global.u32 	%r830, [%rd8+24];
	xor.b32  	%r1035, %r1035, %r830;
	ld.global.u32 	%r831, [%rd8+28];
	xor.b32  	%r1034, %r1034, %r831;
	ld.global.u32 	%r832, [%rd8+32];
	xor.b32  	%r1033, %r1033, %r832;
	ld.global.u32 	%r833, [%rd8+36];
	xor.b32  	%r1032, %r1032, %r833;
$L__BB0_83:
	and.b32  	%r835, %r818, 4;
	setp.eq.s32 	%p46, %r835, 0;
	@%p46 bra 	$L__BB0_85;
	ld.global.u32 	%r836, [%rd8+40];
	xor.b32  	%r1036, %r1036, %r836;
	ld.global.u32 	%r837, [%rd8+44];
	xor.b32  	%r1035, %r1035, %r837;
	ld.global.u32 	%r838, [%rd8+48];
	xor.b32  	%r1034, %r1034, %r838;
	ld.global.u32 	%r839, [%rd8+52];
	xor.b32  	%r1033, %r1033, %r839;
	ld.global.u32 	%r840, [%rd8+56];
	xor.b32  	%r1032, %r1032, %r840;
$L__BB0_85:
	and.b32  	%r842, %r818, 8;
	setp.eq.s32 	%p47, %r842, 0;
	@%p47 bra 	$L__BB0_87;
	ld.global.u32 	%r843, [%rd8+60];
	xor.b32  	%r1036, %r1036, %r843;
	ld.global.u32 	%r844, [%rd8+64];
	xor.b32  	%r1035, %r1035, %r844;
	ld.global.u32 	%r845, [%rd8+68];
	xor.b32  	%r1034, %r1034, %r845;
	ld.global.u32 	%r846, [%rd8+72];
	xor.b32  	%r1033, %r1033, %r846;
	ld.global.u32 	%r847, [%rd8+76];
	xor.b32  	%r1032, %r1032, %r847;
$L__BB0_87:
	and.b32  	%r849, %r818, 16;
	setp.eq.s32 	%p48, %r849, 0;
	@%p48 bra 	$L__BB0_89;
	ld.global.u32 	%r850, [%rd8+80];
	xor.b32  	%r1036, %r1036, %r850;
	ld.global.u32 	%r851, [%rd8+84];
	xor.b32  	%r1035, %r1035, %r851;
	ld.global.u32 	%r852, [%rd8+88];
	xor.b32  	%r1034, %r1034, %r852;
	ld.global.u32 	%r853, [%rd8+92];
	xor.b32  	%r1033, %r1033, %r853;
	ld.global.u32 	%r854, [%rd8+96];
	xor.b32  	%r1032, %r1032, %r854;
$L__BB0_89:
	and.b32  	%r856, %r818, 32;
	setp.eq.s32 	%p49, %r856, 0;
	@%p49 bra 	$L__BB0_91;
	ld.global.u32 	%r857, [%rd8+100];
	xor.b32  	%r1036, %r1036, %r857;
	ld.global.u32 	%r858, [%rd8+104];
	xor.b32  	%r1035, %r1035, %r858;
	ld.global.u32 	%r859, [%rd8+108];
	xor.b32  	%r1034, %r1034, %r859;
	ld.global.u32 	%r860, [%rd8+112];
	xor.b32  	%r1033, %r1033, %r860;
	ld.global.u32 	%r861, [%rd8+116];
	xor.b32  	%r1032, %r1032, %r861;
$L__BB0_91:
	and.b32  	%r863, %r818, 64;
	setp.eq.s32 	%p50, %r863, 0;
	@%p50 bra 	$L__BB0_93;
	ld.global.u32 	%r864, [%rd8+120];
	xor.b32  	%r1036, %r1036, %r864;
	ld.global.u32 	%r865, [%rd8+124];
	xor.b32  	%r1035, %r1035, %r865;
	ld.global.u32 	%r866, [%rd8+128];
	xor.b32  	%r1034, %r1034, %r866;
	ld.global.u32 	%r867, [%rd8+132];
	xor.b32  	%r1033, %r1033, %r867;
	ld.global.u32 	%r868, [%rd8+136];
	xor.b32  	%r1032, %r1032, %r868;
$L__BB0_93:
	and.b32  	%r870, %r818, 128;
	setp.eq.s32 	%p51, %r870, 0;
	@%p51 bra 	$L__BB0_95;
	ld.global.u32 	%r871, [%rd8+140];
	xor.b32  	%r1036, %r1036, %r871;
	ld.global.u32 	%r872, [%rd8+144];
	xor.b32  	%r1035, %r1035, %r872;
	ld.global.u32 	%r873, [%rd8+148];
	xor.b32  	%r1034, %r1034, %r873;
	ld.global.u32 	%r874, [%rd8+152];
	xor.b32  	%r1033, %r1033, %r874;
	ld.global.u32 	%r875, [%rd8+156];
	xor.b32  	%r1032, %r1032, %r875;
$L__BB0_95:
	and.b32  	%r877, %r818, 256;
	setp.eq.s32 	%p52, %r877, 0;
	@%p52 bra 	$L__BB0_97;
	ld.global.u32 	%r878, [%rd8+160];
	xor.b32  	%r1036, %r1036, %r878;
	ld.global.u32 	%r879, [%rd8+164];
	xor.b32  	%r1035, %r1035, %r879;
	ld.global.u32 	%r880, [%rd8+168];
	xor.b32  	%r1034, %r1034, %r880;
	ld.global.u32 	%r881, [%rd8+172];
	xor.b32  	%r1033, %r1033, %r881;
	ld.global.u32 	%r882, [%rd8+176];
	xor.b32  	%r1032, %r1032, %r882;
$L__BB0_97:
	and.b32  	%r884, %r818, 512;
	setp.eq.s32 	%p53, %r884, 0;
	@%p53 bra 	$L__BB0_99;
	ld.global.u32 	%r885, [%rd8+180];
	xor.b32  	%r1036, %r1036, %r885;
	ld.global.u32 	%r886, [%rd8+184];
	xor.b32  	%r1035, %r1035, %r886;
	ld.global.u32 	%r887, [%rd8+188];
	xor.b32  	%r1034, %r1034, %r887;
	ld.global.u32 	%r888, [%rd8+192];
	xor.b32  	%r1033, %r1033, %r888;
	ld.global.u32 	%r889, [%rd8+196];
	xor.b32  	%r1032, %r1032, %r889;
$L__BB0_99:
	and.b32  	%r891, %r818, 1024;
	setp.eq.s32 	%p54, %r891, 0;
	@%p54 bra 	$L__BB0_101;
	ld.global.u32 	%r892, [%rd8+200];
	xor.b32  	%r1036, %r1036, %r892;
	ld.global.u32 	%r893, [%rd8+204];
	xor.b32  	%r1035, %r1035, %r893;
	ld.global.u32 	%r894, [%rd8+208];
	xor.b32  	%r1034, %r1034, %r894;
	ld.global.u32 	%r895, [%rd8+212];
	xor.b32  	%r1033, %r1033, %r895;
	ld.global.u32 	%r896, [%rd8+216];
	xor.b32  	%r1032, %r1032, %r896;
$L__BB0_101:
	and.b32  	%r898, %r818, 2048;
	setp.eq.s32 	%p55, %r898, 0;
	@%p55 bra 	$L__BB0_103;
	ld.global.u32 	%r899, [%rd8+220];
	xor.b32  	%r1036, %r1036, %r899;
	ld.global.u32 	%r900, [%rd8+224];
	xor.b32  	%r1035, %r1035, %r900;
	ld.global.u32 	%r901, [%rd8+228];
	xor.b32  	%r1034, %r1034, %r901;
	ld.global.u32 	%r902, [%rd8+232];
	xor.b32  	%r1033, %r1033, %r902;
	ld.global.u32 	%r903, [%rd8+236];
	xor.b32  	%r1032, %r1032, %r903;
$L__BB0_103:
	and.b32  	%r905, %r818, 4096;
	setp.eq.s32 	%p56, %r905, 0;
	@%p56 bra 	$L__BB0_105;
	ld.global.u32 	%r906, [%rd8+240];
	xor.b32  	%r1036, %r1036, %r906;
	ld.global.u32 	%r907, [%rd8+244];
	xor.b32  	%r1035, %r1035, %r907;
	ld.global.u32 	%r908, [%rd8+248];
	xor.b32  	%r1034, %r1034, %r908;
	ld.global.u32 	%r909, [%rd8+252];
	xor.b32  	%r1033, %r1033, %r909;
	ld.global.u32 	%r910, [%rd8+256];
	xor.b32  	%r1032, %r1032, %r910;
$L__BB0_105:
	and.b32  	%r912, %r818, 8192;
	setp.eq.s32 	%p57, %r912, 0;
	@%p57 bra 	$L__BB0_107;
	ld.global.u32 	%r913, [%rd8+260];
	xor.b32  	%r1036, %r1036, %r913;
	ld.global.u32 	%r914, [%rd8+264];
	xor.b32  	%r1035, %r1035, %r914;
	ld.global.u32 	%r915, [%rd8+268];
	xor.b32  	%r1034, %r1034, %r915;
	ld.global.u32 	%r916, [%rd8+272];
	xor.b32  	%r1033, %r1033, %r916;
	ld.global.u32 	%r917, [%rd8+276];
	xor.b32  	%r1032, %r1032, %r917;
$L__BB0_107:
	and.b32  	%r919, %r818, 16384;
	setp.eq.s32 	%p58, %r919, 0;
	@%p58 bra 	$L__BB0_109;
	ld.global.u32 	%r920, [%rd8+280];
	xor.b32  	%r1036, %r1036, %r920;
	ld.global.u32 	%r921, [%rd8+284];
	xor.b32  	%r1035, %r1035, %r921;
	ld.global.u32 	%r922, [%rd8+288];
	xor.b32  	%r1034, %r1034, %r922;
	ld.global.u32 	%r923, [%rd8+292];
	xor.b32  	%r1033, %r1033, %r923;
	ld.global.u32 	%r924, [%rd8+296];
	xor.b32  	%r1032, %r1032, %r924;
$L__BB0_109:
	and.b32  	%r926, %r818, 32768;
	setp.eq.s32 	%p59, %r926, 0;
	@%p59 bra 	$L__BB0_111;
	ld.global.u32 	%r927, [%rd8+300];
	xor.b32  	%r1036, %r1036, %r927;
	ld.global.u32 	%r928, [%rd8+304];
	xor.b32  	%r1035, %r1035, %r928;
	ld.global.u32 	%r929, [%rd8+308];
	xor.b32  	%r1034, %r1034, %r929;
	ld.global.u32 	%r930, [%rd8+312];
	xor.b32  	%r1033, %r1033, %r930;
	ld.global.u32 	%r931, [%rd8+316];
	xor.b32  	%r1032, %r1032, %r931;
$L__BB0_111:
	add.s32 	%r1215, %r1215, 16;
	setp.ne.s32 	%p60, %r1215, 32;
	@%p60 bra 	$L__BB0_79;
	mad.lo.s32 	%r932, %r1209, -31, %r376;
	add.s32 	%r1209, %r932, 1;
	setp.ne.s32 	%p61, %r1209, 5;
	@%p61 bra 	$L__BB0_78;
	st.local.u32 	[%rd1+4], %r1036;
	st.local.v2.u32 	[%rd1+8], {%r1035, %r1034};
	st.local.v2.u32 	[%rd1+16], {%r1033, %r1032};
$L__BB0_114:
	shr.u64 	%rd40, %rd3, 2;
	add.s32 	%r1019, %r1019, 1;
	setp.gt.u64 	%p62, %rd3, 3;
	@%p62 bra 	$L__BB0_2;
$L__BB0_115:
	mul.lo.s32 	%r934, %r5, 1703105765;
	sub.s32 	%r935, %r4, %r934;
	add.s32 	%r1306, %r935, 6977678;
	mov.b32 	%r1312, 0;
	mov.b64 	%rd41, 0;
$L__BB0_116:
	shr.u32 	%r936, %r1036, 2;
	xor.b32  	%r937, %r936, %r1036;
	shl.b32 	%r938, %r1032, 4;
	shl.b32 	%r939, %r937, 1;
	xor.b32  	%r940, %r939, %r938;
	xor.b32  	%r941, %r940, %r937;
	xor.b32  	%r942, %r941, %r1032;
	shr.u32 	%r943, %r1035, 2;
	xor.b32  	%r944, %r943, %r1035;
	shl.b32 	%r945, %r942, 4;
	shl.b32 	%r946, %r944, 1;
	xor.b32  	%r947, %r946, %r945;
	xor.b32  	%r948, %r947, %r944;
	xor.b32  	%r949, %r948, %r942;
	shr.u32 	%r950, %r1034, 2;
	xor.b32  	%r951, %r950, %r1034;
	shl.b32 	%r952, %r949, 4;
	shl.b32 	%r953, %r951, 1;
	xor.b32  	%r954, %r953, %r952;
	xor.b32  	%r955, %r954, %r951;
	xor.b32  	%r956, %r955, %r949;
	shr.u32 	%r957, %r1033, 2;
	xor.b32  	%r958, %r957, %r1033;
	shl.b32 	%r959, %r956, 4;
	shl.b32 	%r960, %r958, 1;
	xor.b32  	%r961, %r960, %r959;
	xor.b32  	%r962, %r961, %r958;
	xor.b32  	%r1036, %r962, %r956;
	shr.u32 	%r963, %r1032, 2;
	xor.b32  	%r964, %r963, %r1032;
	shl.b32 	%r965, %r1036, 4;
	shl.b32 	%r966, %r964, 1;
	xor.b32  	%r967, %r966, %r965;
	xor.b32  	%r968, %r967, %r964;
	xor.b32  	%r1035, %r968, %r1036;
	shr.u32 	%r969, %r942, 2;
	xor.b32  	%r970, %r969, %r942;
	shl.b32 	%r971, %r1035, 4;
	shl.b32 	%r972, %r970, 1;
	xor.b32  	%r973, %r972, %r971;
	xor.b32  	%r974, %r973, %r970;
	xor.b32  	%r1034, %r974, %r1035;
	shr.u32 	%r975, %r949, 2;
	xor.b32  	%r976, %r975, %r949;
	shl.b32 	%r977, %r1034, 4;
	shl.b32 	%r978, %r976, 1;
	xor.b32  	%r979, %r978, %r977;
	xor.b32  	%r980, %r979, %r976;
	xor.b32  	%r1033, %r980, %r1034;
	shr.u32 	%r981, %r956, 2;
	xor.b32  	%r982, %r981, %r956;
	shl.b32 	%r983, %r1033, 4;
	shl.b32 	%r984, %r982, 1;
	xor.b32  	%r985, %r984, %r983;
	xor.b32  	%r986, %r985, %r982;
	xor.b32  	%r1032, %r986, %r1033;
	add.s32 	%r987, %r1306, %r1032;
	add.s32 	%r988, %r942, %r1306;
	cvt.rn.f32.u32 	%f1, %r988;
	fma.rn.f32 	%f2, %f1, 0f2F800000, 0f2F000000;
	add.s32 	%r989, %r1306, %r949;
	add.s32 	%r990, %r989, 362437;
	cvt.rn.f32.u32 	%f3, %r990;
	fma.rn.f32 	%f4, %f3, 0f2F800000, 0f2F000000;
	mul.f32 	%f5, %f4, %f4;
	fma.rn.f32 	%f6, %f2, %f2, %f5;
	cvt.rzi.s32.f32 	%r991, %f6;
	sub.s32 	%r992, 1, %r991;
	cvt.s64.s32 	%rd27, %r992;
	add.s64 	%rd28, %rd41, %rd27;
	add.s32 	%r993, %r1306, %r956;
	add.s32 	%r994, %r993, 724874;
	cvt.rn.f32.u32 	%f7, %r994;
	fma.rn.f32 	%f8, %f7, 0f2F800000, 0f2F000000;
	add.s32 	%r995, %r1306, %r1036;
	add.s32 	%r996, %r995, 1087311;
	cvt.rn.f32.u32 	%f9, %r996;
	fma.rn.f32 	%f10, %f9, 0f2F800000, 0f2F000000;
	mul.f32 	%f11, %f10, %f10;
	fma.rn.f32 	%f12, %f8, %f8, %f11;
	cvt.rzi.s32.f32 	%r997, %f12;
	sub.s32 	%r998, 1, %r997;
	cvt.s64.s32 	%rd29, %r998;
	add.s64 	%rd30, %rd28, %rd29;
	add.s32 	%r999, %r1306, %r1035;
	add.s32 	%r1000, %r999, 1449748;
	cvt.rn.f32.u32 	%f13, %r1000;
	fma.rn.f32 	%f14, %f13, 0f2F800000, 0f2F000000;
	add.s32 	%r1001, %r1306, %r1034;
	add.s32 	%r1002, %r1001, 1812185;
	cvt.rn.f32.u32 	%f15, %r1002;
	fma.rn.f32 	%f16, %f15, 0f2F800000, 0f2F000000;
	mul.f32 	%f17, %f16, %f16;
	fma.rn.f32 	%f18, %f14, %f14, %f17;
	cvt.rzi.s32.f32 	%r1003, %f18;
	sub.s32 	%r1004, 1, %r1003;
	cvt.s64.s32 	%rd31, %r1004;
	add.s64 	%rd32, %rd30, %rd31;
	add.s32 	%r1005, %r1306, %r1033;
	add.s32 	%r1006, %r1005, 2174622;
	cvt.rn.f32.u32 	%f19, %r1006;
	fma.rn.f32 	%f20, %f19, 0f2F800000, 0f2F000000;
	add.s32 	%r1007, %r987, 2537059;
	cvt.rn.f32.u32 	%f21, %r1007;
	fma.rn.f32 	%f22, %f21, 0f2F800000, 0f2F000000;
	mul.f32 	%f23, %f22, %f22;
	fma.rn.f32 	%f24, %f20, %f20, %f23;
	cvt.rzi.s32.f32 	%r1008, %f24;
	sub.s32 	%r1009, 1, %r1008;
	cvt.s64.s32 	%rd33, %r1009;
	add.s64 	%rd41, %rd32, %rd33;
	add.s32 	%r1312, %r1312, 4;
	add.s32 	%r1306, %r1306, 2899496;
	setp.eq.s32 	%p63, %r1312, 10000;
	@%p63 bra 	$L__BB0_117;
	bra.uni 	$L__BB0_116;
$L__BB0_117:
	shl.b32 	%r1010, %r1, 3;
	mov.u32 	%r1011, _ZZ14monte_carlo_piPyE7counter;
	add.s32 	%r557, %r1011, %r1010;
	st.shared.u64 	[%r557], %rd41;
	setp.lt.u32 	%p64, %r1313, 2;
	@%p64 bra 	$L__BB0_121;
$L__BB0_118:
	shr.u32 	%r573, %r1313, 1;
	setp.ge.u32 	%p65, %r1, %r573;
	@%p65 bra 	$L__BB0_120;
	shl.b32 	%r1012, %r573, 3;
	add.s32 	%r1013, %r557, %r1012;
	ld.shared.u64 	%rd34, [%r1013];
	ld.shared.u64 	%rd35, [%r557];
	add.s64 	%rd36, %rd35, %rd34;
	st.shared.u64 	[%r557], %rd36;
$L__BB0_120:
	bar.sync 	0;
	setp.gt.u32 	%p66, %r1313, 3;
	mov.u32 	%r1313, %r573;
	@%p66 bra 	$L__BB0_118;
$L__BB0_121:
	setp.ne.s32 	%p67, %r1, 0;
	@%p67 bra 	$L__BB0_123;
	ld.shared.u64 	%rd37, [_ZZ14monte_carlo_piPyE7counter];
	cvta.to.global.u64 	%rd38, %rd12;
	atom.global.add.u64 	%rd39, [%rd38], %rd37;
$L__BB0_123:
	ret;

}


// ===== COMPILED SASS (sm_100) =====

	.target	sm_100

	.elftype	@"ET_EXEC"


//--------------------- .note.nv.tkinfo           --------------------------
	.section	.note.nv.tkinfo,"",@"SHT_NOTE"
	.sectionflags	@"SHF_NOTE_NV_TKINFO"
	.tkinfo
        /*0018*/ 	.word	0x00000002
        /*0030*/ 	.string	""
        /*0030*/ 	.string	"ptxas"
        /*0030*/ 	.string	"Cuda compilation tools, release 13.0, V13.0.88"
        /*0030*/ 	.string	"Build cuda_13.0.r13.0/compiler.36424714_0"
        /*0030*/ 	.string	"-arch sm_100 -m 64 "



//--------------------- .note.nv.cuinfo           --------------------------
	.section	.note.nv.cuinfo,"",@"SHT_NOTE"
	.sectionflags	@"SHF_NOTE_NV_CUINFO"
        /*0018*/ 	.short	0x0002
        /*001a*/ 	.short	0x0064
        /*001c*/ 	.short	0x0082
	.zero		2


//--------------------- .nv.info                  --------------------------
	.section	.nv.info,"",@"SHT_CUDA_INFO"
	.align	4


	//----- nvinfo : EIATTR_REGCOUNT
	.align		4
        /*0000*/ 	.byte	0x04, 0x2f
        /*0002*/ 	.short	(.L_10 - .L_9)
	.align		4
.L_9:
        /*0004*/ 	.word	index@(_Z14monte_carlo_piPy)
        /*0008*/ 	.word	0x0000001f


	//----- nvinfo : EIATTR_FRAME_SIZE
	.align		4
.L_10:
        /*000c*/ 	.byte	0x04, 0x11
        /*000e*/ 	.short	(.L_12 - .L_11)
	.align		4
.L_11:
        /*0010*/ 	.word	index@(_Z14monte_carlo_piPy)
        /*0014*/ 	.word	0x00000030


	//----- nvinfo : EIATTR_MIN_STACK_SIZE
	.align		4
.L_12:
        /*0018*/ 	.byte	0x04, 0x12
        /*001a*/ 	.short	(.L_14 - .L_13)
	.align		4
.L_13:
        /*001c*/ 	.word	index@(_Z14monte_carlo_piPy)
        /*0020*/ 	.word	0x00000030
.L_14:


//--------------------- .nv.compat                --------------------------
	.section	.nv.compat,"",@"SHT_CUDA_COMPAT_INFO"
	.align	4
        /*0000*/ 	.byte	0x02, 0x09, 0x00, 0x00, 0x02, 0x02, 0x01, 0x00, 0x02, 0x05, 0x05, 0x00, 0x03, 0x07, 0x01, 0x01
        /*0010*/ 	.byte	0x02, 0x03, 0x00, 0x00, 0x02, 0x06, 0x01, 0x00, 0x04, 0x0b, 0x08, 0x00, 0x09, 0x00, 0x00, 0x00
        /*0020*/ 	.byte	0x00, 0x00, 0x00, 0x00


//--------------------- .nv.info._Z14monte_carlo_piPy --------------------------
	.section	.nv.info._Z14monte_carlo_piPy,"",@"SHT_CUDA_INFO"
	.sectionflags	@""
	.align	4


	//----- nvinfo : EIATTR_CUDA_API_VERSION
	.align		4
        /*0000*/ 	.byte	0x04, 0x37
        /*0002*/ 	.short	(.L_16 - .L_15)
.L_15:
        /*0004*/ 	.word	0x00000082


	//----- nvinfo : EIATTR_KPARAM_INFO
	.align		4
.L_16:
        /*0008*/ 	.byte	0x04, 0x17
        /*000a*/ 	.short	(.L_18 - .L_17)
.L_17:
        /*000c*/ 	.word	0x00000000
        /*0010*/ 	.short	0x0000
        /*0012*/ 	.short	0x0000
        /*0014*/ 	.byte	0x00, 0xf5, 0x21, 0x00


	//----- nvinfo : EIATTR_SPARSE_MMA_MASK
	.align		4
.L_18:
        /*0018*/ 	.byte	0x03, 0x50
        /*001a*/ 	.short	0x0000


	//----- nvinfo : EIATTR_MAXREG_COUNT
	.align		4
        /*001c*/ 	.byte	0x03, 0x1b
        /*001e*/ 	.short	0x00ff


	//----- nvinfo : EIATTR_NUM_BARRIERS
	.align		4
        /*0020*/ 	.byte	0x02, 0x4c
        /*0022*/ 	.byte	0x01
	.zero		1


	//----- nvinfo : EIATTR_MERCURY_ISA_VERSION
	.align		4
        /*0024*/ 	.byte	0x03, 0x5f
        /*0026*/ 	.short	0x0101


	//----- nvinfo : EIATTR_VRC_CTA_INIT_COUNT
	.align		4
        /*0028*/ 	.byte	0x02, 0x4a
	.zero		1
	.zero		1


	//----- nvinfo : EIATTR_EXIT_INSTR_OFFSETS
	.align		4
        /*002c*/ 	.byte	0x04, 0x1c
        /*002e*/ 	.short	(.L_20 - .L_19)


	//   ....[0]....
.L_19:
        /*0030*/ 	.word	0x00002e80


	//   ....[1]....
        /*0034*/ 	.word	0x00002ef0


	//----- nvinfo : EIATTR_CRS_STACK_SIZE
	.align		4
.L_20:
        /*0038*/ 	.byte	0x04, 0x1e
        /*003a*/ 	.short	(.L_22 - .L_21)
.L_21:
        /*003c*/ 	.word	0x00000000


	//----- nvinfo : EIATTR_CBANK_PARAM_SIZE
	.align		4
.L_22:
        /*0040*/ 	.byte	0x03, 0x19
        /*0042*/ 	.short	0x0008


	//----- nvinfo : EIATTR_PARAM_CBANK
	.align		4
        /*0044*/ 	.byte	0x04, 0x0a
        /*0046*/ 	.short	(.L_24 - .L_23)
	.align		4
.L_23:
        /*0048*/ 	.word	index@(.nv.constant0._Z14monte_carlo_piPy)
        /*004c*/ 	.short	0x0380
        /*004e*/ 	.short	0x0008


	//----- nvinfo : EIATTR_SW_WAR
	.align		4
.L_24:
        /*0050*/ 	.byte	0x04, 0x36
        /*0052*/ 	.short	(.L_26 - .L_25)
.L_25:
        /*0054*/ 	.word	0x00000008
.L_26:


//--------------------- .nv.callgraph             --------------------------
	.section	.nv.callgraph,"",@"SHT_CUDA_CALLGRAPH"
	.align	4
	.sectionentsize	8
	.align		4
        /*0000*/ 	.word	0x00000000
	.align		4
        /*0004*/ 	.word	0xffffffff
	.align		4
        /*0008*/ 	.word	0x00000000
	.align		4
        /*000c*/ 	.word	0xfffffffe
	.align		4
        /*0010*/ 	.word	0x00000000
	.align		4
        /*0014*/ 	.word	0xfffffffd
	.align		4
        /*0018*/ 	.word	0x00000000
	.align		4
        /*001c*/ 	.word	0xfffffffc


//--------------------- .nv.constant4             --------------------------
	.section	.nv.constant4,"a",@progbits
	.align	8
	.align		8
.nv.constant4:
        /*0000*/ 	.dword	precalc_xorwow_matrix
	.align		8
        /*0008*/ 	.dword	precalc_xorwow_offset_matrix
	.align		8
        /*0010*/ 	.dword	mrg32k3aM1
	.align		8
        /*0018*/ 	.dword	mrg32k3aM2
	.align		8
        /*0020*/ 	.dword	mrg32k3aM1SubSeq
	.align		8
        /*0028*/ 	.dword	mrg32k3aM2SubSeq
	.align		8
        /*0030*/ 	.dword	mrg32k3aM1Seq
	.align		8
        /*0038*/ 	.dword	mrg32k3aM2Seq


//--------------------- .nv.constant3             --------------------------
	.section	.nv.constant3,"a",@progbits
	.align	8
.nv.constant3:
	.type		__cr_lgamma_table,@object
	.size		__cr_lgamma_table,(.L_8 - __cr_lgamma_table)
__cr_lgamma_table:
        /*0000*/ 	.byte	0x00, 0x00, 0x00, 0x00, 0x00, 0x00, 0x00, 0x00, 0x00, 0x00, 0x00, 0x00, 0x00, 0x00, 0x00, 0x00
        /*0010*/ 	.byte	0xef, 0x39, 0xfa, 0xfe, 0x42, 0x2e, 0xe6, 0x3f, 0x02, 0x20, 0x2a, 0xfa, 0x0b, 0xab, 0xfc, 0x3f
        /*0020*/ 	.byte	0xf9, 0x2c, 0x92, 0x7c, 0xa7, 0x6c, 0x09, 0x40, 0xc9, 0x79, 0x44, 0x3c, 0x64, 0x26, 0x13, 0x40
        /*0030*/ 	.byte	0xca, 0x01, 0xcf, 0x3a, 0x27, 0x51, 0x1a, 0x40, 0x30, 0xcc, 0x2d, 0xf3, 0xe1, 0x0c, 0x21, 0x40
        /*0040*/ 	.byte	0x0d, 0xb7, 0xfc, 0x82, 0x8e, 0x35, 0x25, 0x40
.L_8:


//--------------------- .text._Z14monte_carlo_piPy --------------------------
	.section	.text._Z14monte_carlo_piPy,"ax",@progbits
	.align	128
        .global         _Z14monte_carlo_piPy
        .type           _Z14monte_carlo_piPy,@function
        .size           _Z14monte_carlo_piPy,(.L_x_15 - _Z14monte_carlo_piPy)
        .other          _Z14monte_carlo_piPy,@"STO_CUDA_ENTRY STV_DEFAULT"
_Z14monte_carlo_piPy:
.text._Z14monte_carlo_piPy:
[----:B------:R-:W0:Y:S01]  /*0000*/  LDC R1, c[0x0][0x37c] ;  /* 0x0000df00ff017b82 */ /* 0x000e220000000800 */
[----:B------:R-:W1:Y:S07]  /*0010*/  S2R R3, SR_TID.X ;  /* 0x0000000000037919 */ /* 0x000e6e0000002100 */
[----:B------:R-:W1:Y:S01]  /*0020*/  S2UR UR4, SR_CTAID.X ;  /* 0x00000000000479c3 */ /* 0x000e620000002500 */
[----:B0-----:R-:W-:Y:S01]  /*0030*/  VIADD R1, R1, 0xffffffd0 ;  /* 0xffffffd001017836 */ /* 0x001fe20000000000 */
[----:B------:R-:W0:Y:S06]  /*0040*/  LDCU.64 UR6, c[0x0][0x358] ;  /* 0x00006b00ff0677ac */ /* 0x000e2c0008000a00 */
[----:B------:R-:W1:Y:S02]  /*0050*/  LDC R12, c[0x0][0x360] ;  /* 0x0000d800ff0c7b82 */ /* 0x000e640000000800 */
[----:B-1----:R-:W-:Y:S01]  /*0060*/  IMAD R14, R12, UR4, R3 ;  /* 0x000000040c0e7c24 */ /* 0x002fe2000f8e0203 */
[----:B------:R-:W-:-:S06]  /*0070*/  CS2R R2, SR_CLOCKLO ;  /* 0x0000000000027805 */ /* 0x000fcc0000015000 */
[----:B------:R-:W-:Y:S01]  /*0080*/  LOP3.LUT R0, R2, 0xaad26b49, RZ, 0x3c, !PT ;  /* 0xaad26b4902007812 */ /* 0x000fe200078e3cff */
[----:B------:R-:W-:Y:S01]  /*0090*/  BSSY.RECONVERGENT B0, `(.L_x_0) ;  /* 0x000025e000007945 */ /* 0x000fe20003800200 */
[----:B------:R-:W-:Y:S02]  /*00a0*/  LOP3.LUT R13, R3, 0xf7dcefdd, RZ, 0x3c, !PT ;  /* 0xf7dcefdd030d7812 */ /* 0x000fe400078e3cff */
[----:B------:R-:W-:Y:S01]  /*00b0*/  ISETP.NE.AND P0, PT, R14, RZ, PT ;  /* 0x000000ff0e00720c */ /* 0x000fe20003f05270 */
[----:B------:R-:W-:Y:S02]  /*00c0*/  IMAD R0, R0, 0x4182bed5, RZ ;  /* 0x4182bed500007824 */ /* 0x000fe400078e02ff */
[----:B------:R-:W-:Y:S02]  /*00d0*/  IMAD R3, R13, -0x658354e5, RZ ;  /* 0x9a7cab1b0d037824 */ /* 0x000fe400078e02ff */
[C---:B------:R-:W-:Y:S01]  /*00e0*/  VIADD R5, R0.reuse, 0x583f19 ;  /* 0x00583f1900057836 */ /* 0x040fe20000000000 */
[C---:B------:R-:W-:Y:S01]  /*00f0*/  LOP3.LUT R6, R0.reuse, 0x159a55e5, RZ, 0x3c, !PT ;  /* 0x159a55e500067812 */ /* 0x040fe200078e3cff */
[----:B------:R-:W-:Y:S01]  /*0100*/  VIADD R7, R3, 0x1f123bb5 ;  /* 0x1f123bb503077836 */ /* 0x000fe20000000000 */
[----:B------:R-:W-:-:S02]  /*0110*/  IADD3 R2, PT, PT, R0, 0x64f0c9, R3 ;  /* 0x0064f0c900027810 */ /* 0x000fc40007ffe003 */
[----:B------:R-:W-:Y:S01]  /*0120*/  LOP3.LUT R4, R3, 0x5491333, RZ, 0x3c, !PT ;  /* 0x0549133303047812 */ /* 0x000fe200078e3cff */
[----:B------:R-:W-:Y:S01]  /*0130*/  VIADD R3, R0, 0x75bcd15 ;  /* 0x075bcd1500037836 */ /* 0x000fe20000000000 */
[----:B------:R1:W-:Y:S04]  /*0140*/  STL.64 [R1+0x8], R6 ;  /* 0x0000080601007387 */ /* 0x0003e80000100a00 */
[----:B------:R1:W-:Y:S04]  /*0150*/  STL.64 [R1], R2 ;  /* 0x0000000201007387 */ /* 0x0003e80000100a00 */
[----:B------:R1:W-:Y:S01]  /*0160*/  STL.64 [R1+0x10], R4 ;  /* 0x0000100401007387 */ /* 0x0003e20000100a00 */
[----:B0-----:R-:W-:Y:S05]  /*0170*/  @!P0 BRA `(.L_x_1) ;  /* 0x00000024003c8947 */ /* 0x001fea0003800000 */
[----:B------:R-:W-:Y:S01]  /*0180*/  SHF.R.S32.HI R15, RZ, 0x1f, R14 ;  /* 0x0000001fff0f7819 */ /* 0x000fe2000001140e */
[----:B-1----:R-:W-:-:S07]  /*0190*/  IMAD.MOV.U32 R2, RZ, RZ, RZ ;  /* 0x000000ffff027224 */ /* 0x002fce00078e00ff */
.L_x_10:
[----:B------:R-:W-:Y:S01]  /*01a0*/  LOP3.LUT R21, R14, 0x3, RZ, 0xc0, !PT ;  /* 0x000000030e157812 */ /* 0x000fe200078ec0ff */
[----:B------:R-:W-:Y:S03]  /*01b0*/  BSSY.RECONVERGENT B1, `(.L_x_2) ;  /* 0x0000245000017945 */ /* 0x000fe60003800200 */
[----:B------:R-:W-:-:S04]  /*01c0*/  ISETP.NE.U32.AND P0, PT, R21, RZ, PT ;  /* 0x000000ff1500720c */ /* 0x000fc80003f05070 */
[----:B------:R-:W-:-:S13]  /*01d0*/  ISETP.NE.AND.EX P0, PT, RZ, RZ, PT, P0 ;  /* 0x000000ffff00720c */ /* 0x000fda0003f05300 */
[----:B012---:R-:W-:Y:S05]  /*01e0*/  @!P0 BRA `(.L_x_3) ;  /* 0x0000002400048947 */ /* 0x007fea0003800000 */
[----:B------:R-:W0:Y:S01]  /*01f0*/  LDC.64 R8, c[0x4][RZ] ;  /* 0x01000000ff087b82 */ /* 0x000e220000000a00 */
[----:B------:R-:W-:Y:S01]  /*0200*/  IMAD.MOV.U32 R16, RZ, RZ, RZ ;  /* 0x000000ffff107224 */ /* 0x000fe200078e00ff */
[----:B------:R-:W-:Y:S02]  /*0210*/  CS2R R4, SRZ ;  /* 0x0000000000047805 */ /* 0x000fe4000001ff00 */
[----:B------:R-:W-:Y:S01]  /*0220*/  CS2R R6, SRZ ;  /* 0x0000000000067805 */ /* 0x000fe2000001ff00 */
[----:B------:R-:W-:Y:S02]  /*0230*/  IMAD.MOV.U32 R3, RZ, RZ, RZ ;  /* 0x000000ffff037224 */ /* 0x000fe400078e00ff */
[----:B0-----:R-:W-:-:S07]  /*0240*/  IMAD.WIDE.U32 R8, R2, 0xc80, R8 ;  /* 0x00000c8002087825 */ /* 0x001fce00078e0008 */
.L_x_5:
[----:B------:R-:W-:-:S06]  /*0250*/  IMAD R17, R16, 0x4, R1 ;  /* 0x0000000410117824 */ /* 0x000fcc00078e0201 */
[----:B------:R-:W5:Y:S01]  /*0260*/  LDL R17, [R17+0x4] ;  /* 0x0000040011117983 */ /* 0x000f620000100800 */
[----:B------:R-:W-:Y:S01]  /*0270*/  IMAD.SHL.U32 R18, R16, 0x20, RZ ;  /* 0x0000002010127824 */ /* 0x000fe200078e00ff */
[----:B------:R-:W-:-:S06]  /*0280*/  UMOV UR4, URZ ;  /* 0x000000ff00047c82 */ /* 0x000fcc0008000000 */
.L_x_4:
[----:B-----5:R-:W-:Y:S01]  /*0290*/  SHF.R.U32.HI R24, RZ, UR4, R17 ;  /* 0x00000004ff187c19 */ /* 0x020fe20008011611 */
[----:B------:R-:W-:-:S03]  /*02a0*/  VIADD R10, R18, UR4 ;  /* 0x00000004120a7c36 */ /* 0x000fc60008000000 */
[----:B------:R-:W-:-:S04]  /*02b0*/  LOP3.LUT R11, R24, 0x1, RZ, 0xc0, !PT ;  /* 0x00000001180b7812 */ /* 0x000fc800078ec0ff */
[----:B------:R-:W-:Y:S01]  /*02c0*/  ISETP.NE.U32.AND P0, PT, R11, 0x1, PT ;  /* 0x000000010b00780c */ /* 0x000fe20003f05070 */
[----:B------:R-:W-:-:S03]  /*02d0*/  IMAD R11, R10, 0x5, RZ ;  /* 0x000000050a0b7824 */ /* 0x000fc600078e02ff */
[----:B------:R-:W-:Y:S01]  /*02e0*/  R2P PR, R24, 0x7e ;  /* 0x0000007e18007804 */ /* 0x000fe20000000000 */
[----:B------:R-:W-:-:S08]  /*02f0*/  IMAD.WIDE.U32 R10, R11, 0x4, R8 ;  /* 0x000000040b0a7825 */ /* 0x000fd000078e0008 */
[----:B------:R-:W2:Y:S04]  /*0300*/  @!P0 LDG.E R22, desc[UR6][R10.64+0x10] ;  /* 0x000010060a168981 */ /* 0x000ea8000c1e1900 */
[----:B------:R-:W3:Y:S04]  /*0310*/  @P1 LDG.E R26, desc[UR6][R10.64+0x24] ;  /* 0x000024060a1a1981 */ /* 0x000ee8000c1e1900 */
[----:B------:R-:W4:Y:S04]  /*0320*/  @P2 LDG.E R28, desc[UR6][R10.64+0x38] ;  /* 0x000038060a1c2981 */ /* 0x000f28000c1e1900 */
[----:B------:R-:W4:Y:S04]  /*0330*/  @!P0 LDG.E R20, desc[UR6][R10.64] ;  /* 0x000000060a148981 */ /* 0x000f28000c1e1900 */
[----:B------:R-:W4:Y:S04]  /*0340*/  @P3 LDG.E R19, desc[UR6][R10.64+0x4c] ;  /* 0x00004c060a133981 */ /* 0x000f28000c1e1900 */
[----:B------:R-:W4:Y:S04]  /*0350*/  @!P0 LDG.E R23, desc[UR6][R10.64+0xc] ;  /* 0x00000c060a178981 */ /* 0x000f28000c1e1900 */
[----:B------:R-:W4:Y:S01]  /*0360*/  @P4 LDG.E R25, desc[UR6][R10.64+0x54] ;  /* 0x000054060a194981 */ /* 0x000f22000c1e1900 */
[----:B--2---:R-:W-:-:S03]  /*0370*/  @!P0 LOP3.LUT R5, R5, R22, RZ, 0x3c, !PT ;  /* 0x0000001605058212 */ /* 0x004fc600078e3cff */
[----:B------:R-:W2:Y:S01]  /*0380*/  @P4 LDG.E R22, desc[UR6][R10.64+0x60] ;  /* 0x000060060a164981 */ /* 0x000ea2000c1e1900 */
[----:B---3--:R-:W-:-:S03]  /*0390*/  @P1 LOP3.LUT R5, R5, R26, RZ, 0x3c, !PT ;  /* 0x0000001a05051212 */ /* 0x008fc600078e3cff */
[----:B------:R-:W3:Y:S01]  /*03a0*/  @P5 LDG.E R26, desc[UR6][R10.64+0x74] ;  /* 0x000074060a1a5981 */ /* 0x000ee2000c1e1900 */
[----:B----4-:R-:W-:Y:S02]  /*03b0*/  @P2 LOP3.LUT R5, R5, R28, RZ, 0x3c, !PT ;  /* 0x0000001c05052212 */ /* 0x010fe400078e3cff */
[----:B------:R-:W-:Y:S02]  /*03c0*/  @!P0 LOP3.LUT R3, R3, R20, RZ, 0x3c, !PT ;  /* 0x0000001403038212 */ /* 0x000fe400078e3cff */
[----:B------:R-:W4:Y:S01]  /*03d0*/  @!P0 LDG.E R20, desc[UR6][R10.64+0x8] ;  /* 0x000008060a148981 */ /* 0x000f22000c1e1900 */
[----:B------:R-:W-:-:S03]  /*03e0*/  @P3 LOP3.LUT R5, R5, R19, RZ, 0x3c, !PT ;  /* 0x0000001305053212 */ /* 0x000fc600078e3cff */
[----:B------:R-:W3:Y:S01]  /*03f0*/  @!P0 LDG.E R19, desc[UR6][R10.64+0x4] ;  /* 0x000004060a138981 */ /* 0x000ee2000c1e1900 */
[----:B------:R-:W-:-:S03]  /*0400*/  @!P0 LOP3.LUT R4, R4, R23, RZ, 0x3c, !PT ;  /* 0x0000001704048212 */ /* 0x000fc600078e3cff */
[----:B------:R-:W3:Y:S01]  /*0410*/  @P1 LDG.E R23, desc[UR6][R10.64+0x20] ;  /* 0x000020060a171981 */ /* 0x000ee2000c1e1900 */
[----:B--2---:R-:W-:-:S03]  /*0420*/  @P4 LOP3.LUT R5, R5, R22, RZ, 0x3c, !PT ;  /* 0x0000001605054212 */ /* 0x004fc600078e3cff */
[----:B------:R-:W2:Y:S01]  /*0430*/  @P1 LDG.E R22, desc[UR6][R10.64+0x1c] ;  /* 0x00001c060a161981 */ /* 0x000ea2000c1e1900 */
[----:B----4-:R-:W-:-:S03]  /*0440*/  @!P0 LOP3.LUT R7, R7, R20, RZ, 0x3c, !PT ;  /* 0x0000001407078212 */ /* 0x010fc600078e3cff */
[----:B------:R-:W4:Y:S01]  /*0450*/  @P1 LDG.E R20, desc[UR6][R10.64+0x14] ;  /* 0x000014060a141981 */ /* 0x000f22000c1e1900 */
[----:B---3--:R-:W-:-:S03]  /*0460*/  @!P0 LOP3.LUT R6, R6, R19, RZ, 0x3c, !PT ;  /* 0x0000001306068212 */ /* 0x008fc600078e3cff */
[----:B------:R-:W3:Y:S01]  /*0470*/  @P1 LDG.E R19, desc[UR6][R10.64+0x18] ;  /* 0x000018060a131981 */ /* 0x000ee2000c1e1900 */
[----:B------:R-:W-:-:S03]  /*0480*/  @P5 LOP3.LUT R5, R5, R26, RZ, 0x3c, !PT ;  /* 0x0000001a05055212 */ /* 0x000fc600078e3cff */
[----:B------:R-:W3:Y:S01]  /*0490*/  @P6 LDG.E R26, desc[UR6][R10.64+0x88] ;  /* 0x000088060a1a6981 */ /* 0x000ee2000c1e1900 */
[----:B------:R-:W-:-:S03]  /*04a0*/  @P1 LOP3.LUT R4, R4, R23, RZ, 0x3c, !PT ;  /* 0x0000001704041212 */ /* 0x000fc600078e3cff */
[----:B------:R-:W3:Y:S01]  /*04b0*/  @P2 LDG.E R23, desc[UR6][R10.64+0x34] ;  /* 0x000034060a172981 */ /* 0x000ee2000c1e1900 */
[----:B--2---:R-:W-:-:S03]  /*04c0*/  @P1 LOP3.LUT R7, R7, R22, RZ, 0x3c, !PT ;  /* 0x0000001607071212 */ /* 0x004fc600078e3cff */
[----:B------:R-:W2:Y:S01]  /*04d0*/  @P2 LDG.E R22, desc[UR6][R10.64+0x30] ;  /* 0x000030060a162981 */ /* 0x000ea2000c1e1900 */
[----:B----4-:R-:W-:-:S03]  /*04e0*/  @P1 LOP3.LUT R3, R3, R20, RZ, 0x3c, !PT ;  /* 0x0000001403031212 */ /* 0x010fc600078e3cff */
[----:B------:R-:W4:Y:S01]  /*04f0*/  @P2 LDG.E R20, desc[UR6][R10.64+0x28] ;  /* 0x000028060a142981 */ /* 0x000f22000c1e1900 */
[----:B---3--:R-:W-:-:S03]  /*0500*/  @P1 LOP3.LUT R6, R6, R19, RZ, 0x3c, !PT ;  /* 0x0000001306061212 */ /* 0x008fc600078e3cff */
        /* <DEDUP_REMOVED lines=21> */
[----:B------:R-:W-:Y:S02]  /*0660*/  @P4 LOP3.LUT R6, R6, R25, RZ, 0x3c, !PT ;  /* 0x0000001906064212 */ /* 0x000fe400078e3cff */
[----:B------:R-:W-:Y:S01]  /*0670*/  LOP3.LUT P0, RZ, R24, 0x80, RZ, 0xc0, !PT ;  /* 0x0000008018ff7812 */ /* 0x000fe2000780c0ff */
        /* <DEDUP_REMOVED lines=20> */
[----:B------:R-:W-:Y:S02]  /*07c0*/  @P0 LOP3.LUT R5, R5, R26, RZ, 0x3c, !PT ;  /* 0x0000001a05050212 */ /* 0x000fe400078e3cff */
[----:B------:R-:W-:Y:S02]  /*07d0*/  @P0 LOP3.LUT R4, R4, R23, RZ, 0x3c, !PT ;  /* 0x0000001704040212 */ /* 0x000fe400078e3cff */
[----:B--2---:R-:W-:Y:S02]  /*07e0*/  @P0 LOP3.LUT R7, R7, R22, RZ, 0x3c, !PT ;  /* 0x0000001607070212 */ /* 0x004fe400078e3cff */
[----:B----4-:R-:W-:Y:S02]  /*07f0*/  @P0 LOP3.LUT R3, R3, R20, RZ, 0x3c, !PT ;  /* 0x0000001403030212 */ /* 0x010fe400078e3cff */
[----:B---3--:R-:W-:-:S02]  /*0800*/  @P0 LOP3.LUT R6, R6, R19, RZ, 0x3c, !PT ;  /* 0x0000001306060212 */ /* 0x008fc400078e3cff */
[----:B------:R-:W-:-:S13]  /*0810*/  R2P PR, R24.B1, 0x7f ;  /* 0x0000007f18007804 */ /* 0x000fda0000001000 */
[----:B------:R-:W2:Y:S04]  /*0820*/  @P0 LDG.E R20, desc[UR6][R10.64+0xa0] ;  /* 0x0000a0060a140981 */ /* 0x000ea8000c1e1900 */
[----:B------:R-:W3:Y:S04]  /*0830*/  @P0 LDG.E R22, desc[UR6][R10.64+0xa8] ;  /* 0x0000a8060a160981 */ /* 0x000ee8000c1e1900 */
[----:B------:R-:W4:Y:S04]  /*0840*/  @P0 LDG.E R19, desc[UR6][R10.64+0xa4] ;  /* 0x0000a4060a130981 */ /* 0x000f28000c1e1900 */
[----:B------:R-:W4:Y:S04]  /*0850*/  @P0 LDG.E R23, desc[UR6][R10.64+0xac] ;  /* 0x0000ac060a170981 */ /* 0x000f28000c1e1900 */
[----:B------:R-:W4:Y:S04]  /*0860*/  @P1 LDG.E R26, desc[UR6][R10.64+0xbc] ;  /* 0x0000bc060a1a1981 */ /* 0x000f28000c1e1900 */
[----:B------:R-:W4:Y:S01]  /*0870*/  @P1 LDG.E R25, desc[UR6][R10.64+0xb8] ;  /* 0x0000b8060a191981 */ /* 0x000f22000c1e1900 */
[----:B--2---:R-:W-:-:S03]  /*0880*/  @P0 LOP3.LUT R3, R3, R20, RZ, 0x3c, !PT ;  /* 0x0000001403030212 */ /* 0x004fc600078e3cff */
[----:B------:R-:W2:Y:S01]  /*0890*/  @P0 LDG.E R20, desc[UR6][R10.64+0xb0] ;  /* 0x0000b0060a140981 */ /* 0x000ea2000c1e1900 */
[----:B---3--:R-:W-:-:S03]  /*08a0*/  @P0 LOP3.LUT R7, R7, R22, RZ, 0x3c, !PT ;  /* 0x0000001607070212 */ /* 0x008fc600078e3cff */
[----:B------:R-:W3:Y:S01]  /*08b0*/  @P1 LDG.E R22, desc[UR6][R10.64+0xb4] ;  /* 0x0000b4060a161981 */ /* 0x000ee2000c1e1900 */
[----:B----4-:R-:W-:-:S03]  /*08c0*/  @P0 LOP3.LUT R6, R6, R19, RZ, 0x3c, !PT ;  /* 0x0000001306060212 */ /* 0x010fc600078e3cff */
[----:B------:R-:W4:Y:S01]  /*08d0*/  @P1 LDG.E R19, desc[UR6][R10.64+0xc0] ;  /* 0x0000c0060a131981 */ /* 0x000f22000c1e1900 */
[----:B------:R-:W-:-:S03]  /*08e0*/  @P0 LOP3.LUT R4, R4, R23, RZ, 0x3c, !PT ;  /* 0x0000001704040212 */ /* 0x000fc600078e3cff */
[----:B------:R-:W4:Y:S01]  /*08f0*/  @P2 LDG.E R23, desc[UR6][R10.64+0xcc] ;  /* 0x0000cc060a172981 */ /* 0x000f22000c1e1900 */
[----:B------:R-:W-:-:S03]  /*0900*/  @P1 LOP3.LUT R7, R7, R26, RZ, 0x3c, !PT ;  /* 0x0000001a07071212 */ /* 0x000fc600078e3cff */
[----:B------:R-:W4:Y:S01]  /*0910*/  @P2 LDG.E R26, desc[UR6][R10.64+0xd0] ;  /* 0x0000d0060a1a2981 */ /* 0x000f22000c1e1900 */
[----:B--2---:R-:W-:Y:S02]  /*0920*/  @P0 LOP3.LUT R5, R5, R20, RZ, 0x3c, !PT ;  /* 0x0000001405050212 */ /* 0x004fe400078e3cff */
[----:B------:R-:W-:Y:S01]  /*0930*/  LOP3.LUT P0, RZ, R24, 0x8000, RZ, 0xc0, !PT ;  /* 0x0000800018ff7812 */ /* 0x000fe2000780c0ff */
[----:B------:R-:W2:Y:S01]  /*0940*/  @P2 LDG.E R20, desc[UR6][R10.64+0xd8] ;  /* 0x0000d8060a142981 */ /* 0x000ea2000c1e1900 */
[----:B---3--:R-:W-:-:S03]  /*0950*/  @P1 LOP3.LUT R3, R3, R22, RZ, 0x3c, !PT ;  /* 0x0000001603031212 */ /* 0x008fc600078e3cff */
[----:B------:R-:W3:Y:S04]  /*0960*/  @P1 LDG.E R22, desc[UR6][R10.64+0xc4] ;  /* 0x0000c4060a161981 */ /* 0x000ee8000c1e1900 */
[----:B------:R-:W2:Y:S01]  /*0970*/  @P2 LDG.E R24, desc[UR6][R10.64+0xc8] ;  /* 0x0000c8060a182981 */ /* 0x000ea2000c1e1900 */
[----:B------:R-:W-:Y:S02]  /*0980*/  @P1 LOP3.LUT R6, R6, R25, RZ, 0x3c, !PT ;  /* 0x0000001906061212 */ /* 0x000fe400078e3cff */
[----:B----4-:R-:W-:Y:S01]  /*0990*/  @P1 LOP3.LUT R4, R4, R19, RZ, 0x3c, !PT ;  /* 0x0000001304041212 */ /* 0x010fe200078e3cff */
[----:B------:R-:W4:Y:S01]  /*09a0*/  @P2 LDG.E R25, desc[UR6][R10.64+0xd4] ;  /* 0x0000d4060a192981 */ /* 0x000f22000c1e1900 */
[----:B------:R-:W-:-:S03]  /*09b0*/  @P2 LOP3.LUT R6, R6, R23, RZ, 0x3c, !PT ;  /* 0x0000001706062212 */ /* 0x000fc600078e3cff */
[----:B------:R-:W4:Y:S01]  /*09c0*/  @P3 LDG.E R19, desc[UR6][R10.64+0xe0] ;  /* 0x0000e0060a133981 */ /* 0x000f22000c1e1900 */
[----:B------:R-:W-:-:S03]  /*09d0*/  @P2 LOP3.LUT R7, R7, R26, RZ, 0x3c, !PT ;  /* 0x0000001a07072212 */ /* 0x000fc600078e3cff */
[----:B------:R-:W4:Y:S04]  /*09e0*/  @P3 LDG.E R23, desc[UR6][R10.64+0xe8] ;  /* 0x0000e8060a173981 */ /* 0x000f28000c1e1900 */
[----:B------:R-:W4:Y:S01]  /*09f0*/  @P3 LDG.E R26, desc[UR6][R10.64+0xec] ;  /* 0x0000ec060a1a3981 */ /* 0x000f22000c1e1900 */
[----:B---3--:R-:W-:-:S03]  /*0a00*/  @P1 LOP3.LUT R5, R5, R22, RZ, 0x3c, !PT ;  /* 0x0000001605051212 */ /* 0x008fc600078e3cff */
[----:B------:R-:W3:Y:S01]  /*0a10*/  @P3 LDG.E R22, desc[UR6][R10.64+0xdc] ;  /* 0x0000dc060a163981 */ /* 0x000ee2000c1e1900 */
[----:B--2---:R-:W-:-:S03]  /*0a20*/  @P2 LOP3.LUT R3, R3, R24, RZ, 0x3c, !PT ;  /* 0x0000001803032212 */ /* 0x004fc600078e3cff */
[----:B------:R-:W2:Y:S01]  /*0a30*/  @P3 LDG.E R24, desc[UR6][R10.64+0xe4] ;  /* 0x0000e4060a183981 */ /* 0x000ea2000c1e1900 */
[----:B------:R-:W-:Y:S02]  /*0a40*/  @P2 LOP3.LUT R5, R5, R20, RZ, 0x3c, !PT ;  /* 0x0000001405052212 */ /* 0x000fe400078e3cff */
[----:B----4-:R-:W-:Y:S01]  /*0a50*/  @P2 LOP3.LUT R4, R4, R25, RZ, 0x3c, !PT ;  /* 0x0000001904042212 */ /* 0x010fe200078e3cff */
[----:B------:R-:W4:Y:S01]  /*0a60*/  @P4 LDG.E R20, desc[UR6][R10.64+0xf0] ;  /* 0x0000f0060a144981 */ /* 0x000f22000c1e1900 */
[----:B------:R-:W-:-:S03]  /*0a70*/  @P3 LOP3.LUT R6, R6, R19, RZ, 0x3c, !PT ;  /* 0x0000001306063212 */ /* 0x000fc600078e3cff */
        /* <DEDUP_REMOVED lines=10> */
[----:B----4-:R-:W-:-:S03]  /*0b20*/  @P4 LOP3.LUT R3, R3, R20, RZ, 0x3c, !PT ;  /* 0x0000001403034212 */ /* 0x010fc600078e3cff */
[----:B------:R-:W4:Y:S01]  /*0b30*/  @P5 LDG.E R20, desc[UR6][R10.64+0x10c] ;  /* 0x00010c060a145981 */ /* 0x000f22000c1e1900 */
[----:B------:R-:W-:-:S03]  /*0b40*/  @P4 LOP3.LUT R6, R6, R19, RZ, 0x3c, !PT ;  /* 0x0000001306064212 */ /* 0x000fc600078e3cff */
[----:B------:R-:W4:Y:S01]  /*0b50*/  @P5 LDG.E R19, desc[UR6][R10.64+0x110] ;  /* 0x000110060a135981 */ /* 0x000f22000c1e1900 */
[----:B------:R-:W-:-:S03]  /*0b60*/  @P4 LOP3.LUT R4, R4, R23, RZ, 0x3c, !PT ;  /* 0x0000001704044212 */ /* 0x000fc600078e3cff */
[----:B------:R-:W4:Y:S01]  /*0b70*/  @P6 LDG.E R23, desc[UR6][R10.64+0x11c] ;  /* 0x00011c060a176981 */ /* 0x000f22000c1e1900 */
[----:B------:R-:W-:-:S03]  /*0b80*/  @P5 LOP3.LUT R3, R3, R26, RZ, 0x3c, !PT ;  /* 0x0000001a03035212 */ /* 0x000fc600078e3cff */
        /* <DEDUP_REMOVED lines=9> */
[----:B------:R-:W4:Y:S04]  /*0c20*/  @P6 LDG.E R19, desc[UR6][R10.64+0x124] ;  /* 0x000124060a136981 */ /* 0x000f28000c1e1900 */
[----:B------:R-:W4:Y:S01]  /*0c30*/  @P6 LDG.E R20, desc[UR6][R10.64+0x128] ;  /* 0x000128060a146981 */ /* 0x000f22000c1e1900 */
[----:B------:R-:W-:Y:S02]  /*0c40*/  @P6 LOP3.LUT R6, R6, R23, RZ, 0x3c, !PT ;  /* 0x0000001706066212 */ /* 0x000fe400078e3cff */
[----:B------:R-:W-:Y:S01]  /*0c50*/  @P6 LOP3.LUT R7, R7, R26, RZ, 0x3c, !PT ;  /* 0x0000001a07076212 */ /* 0x000fe200078e3cff */
[----:B------:R-:W4:Y:S04]  /*0c60*/  @P0 LDG.E R23, desc[UR6][R10.64+0x130] ;  /* 0x000130060a170981 */ /* 0x000f28000c1e1900 */
[----:B------:R-:W4:Y:S01]  /*0c70*/  @P0 LDG.E R26, desc[UR6][R10.64+0x13c] ;  /* 0x00013c060a1a0981 */ /* 0x000f22000c1e1900 */
[----:B---3--:R-:W-:-:S03]  /*0c80*/  @P5 LOP3.LUT R5, R5, R22, RZ, 0x3c, !PT ;  /* 0x0000001605055212 */ /* 0x008fc600078e3cff */
[----:B------:R-:W3:Y:S01]  /*0c90*/  @P0 LDG.E R22, desc[UR6][R10.64+0x12c] ;  /* 0x00012c060a160981 */ /* 0x000ee2000c1e1900 */
[----:B--2---:R-:W-:-:S03]  /*0ca0*/  @P6 LOP3.LUT R3, R3, R24, RZ, 0x3c, !PT ;  /* 0x0000001803036212 */ /* 0x004fc600078e3cff */
[----:B------:R-:W2:Y:S01]  /*0cb0*/  @P0 LDG.E R24, desc[UR6][R10.64+0x134] ;  /* 0x000134060a180981 */ /* 0x000ea2000c1e1900 */
[----:B------:R-:W-:-:S04]  /*0cc0*/  UIADD3 UR4, UPT, UPT, UR4, 0x10, URZ ;  /* 0x0000001004047890 */ /* 0x000fc8000fffe0ff */
[----:B------:R-:W-:Y:S01]  /*0cd0*/  UISETP.NE.AND UP0, UPT, UR4, 0x20, UPT ;  /* 0x000000200400788c */ /* 0x000fe2000bf05270 */
[----:B----4-:R-:W-:Y:S02]  /*0ce0*/  @P6 LOP3.LUT R4, R4, R19, RZ, 0x3c, !PT ;  /* 0x0000001304046212 */ /* 0x010fe400078e3cff */
[----:B------:R-:W-:Y:S02]  /*0cf0*/  @P6 LOP3.LUT R5, R5, R20, RZ, 0x3c, !PT ;  /* 0x0000001405056212 */ /* 0x000fe400078e3cff */
[----:B------:R-:W-:Y:S02]  /*0d00*/  @P0 LOP3.LUT R4, R4, R25, RZ, 0x3c, !PT ;  /* 0x0000001904040212 */ /* 0x000fe400078e3cff */
[----:B------:R-:W-:Y:S02]  /*0d10*/  @P0 LOP3.LUT R6, R6, R23, RZ, 0x3c, !PT ;  /* 0x0000001706060212 */ /* 0x000fe400078e3cff */
[----:B------:R-:W-:Y:S02]  /*0d20*/  @P0 LOP3.LUT R5, R5, R26, RZ, 0x3c, !PT ;  /* 0x0000001a05050212 */ /* 0x000fe400078e3cff */
[----:B---3--:R-:W-:-:S02]  /*0d30*/  @P0 LOP3.LUT R3, R3, R22, RZ, 0x3c, !PT ;  /* 0x0000001603030212 */ /* 0x008fc400078e3cff */
[----:B--2---:R-:W-:Y:S01]  /*0d40*/  @P0 LOP3.LUT R7, R7, R24, RZ, 0x3c, !PT ;  /* 0x0000001807070212 */ /* 0x004fe200078e3cff */
[----:B------:R-:W-:Y:S06]  /*0d50*/  BRA.U UP0, `(.L_x_4) ;  /* 0xfffffff5004c7547 */ /* 0x000fec000b83ffff */
[----:B------:R-:W-:-:S05]  /*0d60*/  VIADD R16, R16, 0x1 ;  /* 0x0000000110107836 */ /* 0x000fca0000000000 */
[----:B------:R-:W-:-:S13]  /*0d70*/  ISETP.NE.AND P0, PT, R16, 0x5, PT ;  /* 0x000000051000780c */ /* 0x000fda0003f05270 */
[----:B------:R-:W-:Y:S05]  /*0d80*/  @P0 BRA `(.L_x_5) ;  /* 0xfffffff400300947 */ /* 0x000fea000383ffff */
[----:B------:R0:W-:Y:S01]  /*0d90*/  STL [R1+0x4], R3 ;  /* 0x0000040301007387 */ /* 0x0001e20000100800 */
[----:B------:R-:W-:-:S03]  /*0da0*/  ISETP.NE.U32.AND P0, PT, R21, 0x1, PT ;  /* 0x000000011500780c */ /* 0x000fc60003f05070 */
[----:B------:R0:W-:Y:S01]  /*0db0*/  STL.64 [R1+0x8], R6 ;  /* 0x0000080601007387 */ /* 0x0001e20000100a00 */
[----:B------:R-:W-:-:S03]  /*0dc0*/  ISETP.NE.AND.EX P0, PT, RZ, RZ, PT, P0 ;  /* 0x000000ffff00720c */ /* 0x000fc60003f05300 */
[----:B------:R0:W-:Y:S10]  /*0dd0*/  STL.64 [R1+0x10], R4 ;  /* 0x0000100401007387 */ /* 0x0001f40000100a00 */
[----:B------:R-:W-:Y:S05]  /*0de0*/  @!P0 BRA `(.L_x_3) ;  /* 0x0000001800048947 */ /* 0x000fea0003800000 */
[----:B------:R-:W-:Y:S01]  /*0df0*/  UMOV UR4, URZ ;  /* 0x000000ff00047c82 */ /* 0x000fe20008000000 */
[----:B------:R-:W-:Y:S01]  /*0e00*/  UMOV UR5, URZ ;  /* 0x000000ff00057c82 */ /* 0x000fe20008000000 */
[----:B------:R-:W-:Y:S02]  /*0e10*/  IMAD.MOV.U32 R16, RZ, RZ, RZ ;  /* 0x000000ffff107224 */ /* 0x000fe400078e00ff */
[----:B0-----:R-:W-:Y:S02]  /*0e20*/  IMAD.MOV.U32 R3, RZ, RZ, RZ ;  /* 0x000000ffff037224 */ /* 0x001fe400078e00ff */
[----:B------:R-:W-:Y:S02]  /*0e30*/  IMAD.U32 R5, RZ, RZ, UR4 ;  /* 0x00000004ff057e24 */ /* 0x000fe4000f8e00ff */
[----:B------:R-:W-:Y:S02]  /*0e40*/  IMAD.U32 R4, RZ, RZ, UR5 ;  /* 0x00000005ff047e24 */ /* 0x000fe4000f8e00ff */
[----:B------:R-:W-:-:S02]  /*0e50*/  IMAD.U32 R7, RZ, RZ, UR4 ;  /* 0x00000004ff077e24 */ /* 0x000fc4000f8e00ff */
[----:B------:R-:W-:-:S07]  /*0e60*/  IMAD.U32 R6, RZ, RZ, UR5 ;  /* 0x00000005ff067e24 */ /* 0x000fce000f8e00ff */
.L_x_7:
[----:B------:R-:W-:-:S06]  /*0e70*/  IMAD R17, R16, 0x4, R1 ;  /* 0x0000000410117824 */ /* 0x000fcc00078e0201 */
[----:B------:R-:W5:Y:S01]  /*0e80*/  LDL R17, [R17+0x4] ;  /* 0x0000040011117983 */ /* 0x000f620000100800 */
[----:B------:R-:W-:Y:S01]  /*0e90*/  IMAD.SHL.U32 R18, R16, 0x20, RZ ;  /* 0x0000002010127824 */ /* 0x000fe200078e00ff */
[----:B------:R-:W-:-:S06]  /*0ea0*/  UMOV UR4, URZ ;  /* 0x000000ff00047c82 */ /* 0x000fcc0008000000 */
.L_x_6:
        /* <DEDUP_REMOVED lines=181> */
[----:B------:R-:W-:Y:S05]  /*1a00*/  @P0 BRA `(.L_x_3) ;  /* 0x0000000800fc0947 */ /* 0x000fea0003800000 */
[----:B------:R-:W-:Y:S01]  /*1a10*/  UMOV UR4, URZ ;  /* 0x000000ff00047c82 */ /* 0x000fe20008000000 */
[----:B------:R-:W-:Y:S01]  /*1a20*/  UMOV UR5, URZ ;  /* 0x000000ff00057c82 */ /* 0x000fe20008000000 */
[----:B------:R-:W-:Y:S02]  /*1a30*/  IMAD.MOV.U32 R16, RZ, RZ, RZ ;  /* 0x000000ffff107224 */ /* 0x000fe400078e00ff */
[----:B-1----:R-:W-:Y:S02]  /*1a40*/  IMAD.MOV.U32 R3, RZ, RZ, RZ ;  /* 0x000000ffff037224 */ /* 0x002fe400078e00ff */
[----:B------:R-:W-:Y:S02]  /*1a50*/  IMAD.U32 R5, RZ, RZ, UR4 ;  /* 0x00000004ff057e24 */ /* 0x000fe4000f8e00ff */
[----:B------:R-:W-:Y:S02]  /*1a60*/  IMAD.U32 R4, RZ, RZ, UR5 ;  /* 0x00000005ff047e24 */ /* 0x000fe4000f8e00ff */
[----:B------:R-:W-:-:S02]  /*1a70*/  IMAD.U32 R7, RZ, RZ, UR4 ;  /* 0x00000004ff077e24 */ /* 0x000fc4000f8e00ff */
[----:B------:R-:W-:-:S07]  /*1a80*/  IMAD.U32 R6, RZ, RZ, UR5 ;  /* 0x00000005ff067e24 */ /* 0x000fce000f8e00ff */
.L_x_9:
[----:B------:R-:W-:-:S06]  /*1a90*/  IMAD R17, R16, 0x4, R1 ;  /* 0x0000000410117824 */ /* 0x000fcc00078e0201 */
[----:B------:R-:W5:Y:S01]  /*1aa0*/  LDL R17, [R17+0x4] ;  /* 0x0000040011117983 */ /* 0x000f620000100800 */
[----:B------:R-:W-:Y:S01]  /*1ab0*/  IMAD.SHL.U32 R18, R16, 0x20, RZ ;  /* 0x0000002010127824 */ /* 0x000fe200078e00ff */
[----:B------:R-:W-:-:S06]  /*1ac0*/  UMOV UR4, URZ ;  /* 0x000000ff00047c82 */ /* 0x000fcc0008000000 */
.L_x_8:
        /* <DEDUP_REMOVED lines=10> */
[----:B------:R-:W4:Y:S04]  /*1b70*/  @P3 LDG.E R26, desc[UR6][R10.64+0x4c] ;  /* 0x00004c060a1a3981 */ /* 0x000f28000c1e1900 */
[----:B------:R-:W4:Y:S04]  /*1b80*/  @!P0 LDG.E R19, desc[UR6][R10.64+0x4] ;  /* 0x000004060a138981 */ /* 0x000f28000c1e1900 */
[----:B------:R-:W4:Y:S04]  /*1b90*/  @!P0 LDG.E R21, desc[UR6][R10.64+0xc] ;  /* 0x00000c060a158981 */ /* 0x000f28000c1e1900 */
[----:B------:R-:W4:Y:S01]  /*1ba0*/  @P3 LDG.E R25, desc[UR6][R10.64+0x40] ;  /* 0x000040060a193981 */ /* 0x000f22000c1e1900 */
[----:B--2---:R-:W-:-:S03]  /*1bb0*/  @!P0 LOP3.LUT R5, R5, R20, RZ, 0x3c, !PT ;  /* 0x0000001405058212 */ /* 0x004fc600078e3cff */
[----:B------:R-:W2:Y:S01]  /*1bc0*/  @!P0 LDG.E R20, desc[UR6][R10.64] ;  /* 0x000000060a148981 */ /* 0x000ea2000c1e1900 */
[----:B---3--:R-:W-:-:S03]  /*1bd0*/  @P1 LOP3.LUT R5, R5, R22, RZ, 0x3c, !PT ;  /* 0x0000001605051212 */ /* 0x008fc600078e3cff */
[----:B------:R-:W3:Y:S01]  /*1be0*/  @!P0 LDG.E R22, desc[UR6][R10.64+0x8] ;  /* 0x000008060a168981 */ /* 0x000ee2000c1e1900 */
[----:B----4-:R-:W-:-:S03]  /*1bf0*/  @P2 LOP3.LUT R5, R5, R24, RZ, 0x3c, !PT ;  /* 0x0000001805052212 */ /* 0x010fc600078e3cff */
[----:B------:R-:W4:Y:S01]  /*1c00*/  @P4 LDG.E R24, desc[UR6][R10.64+0x60] ;  /* 0x000060060a184981 */ /* 0x000f22000c1e1900 */
[----:B------:R-:W-:-:S03]  /*1c10*/  @P3 LOP3.LUT R5, R5, R26, RZ, 0x3c, !PT ;  /* 0x0000001a05053212 */ /* 0x000fc600078e3cff */
[----:B------:R-:W4:Y:S01]  /*1c20*/  @P5 LDG.E R26, desc[UR6][R10.64+0x74] ;  /* 0x000074060a1a5981 */ /* 0x000f22000c1e1900 */
[----:B------:R-:W-:-:S03]  /*1c30*/  @!P0 LOP3.LUT R6, R6, R19, RZ, 0x3c, !PT ;  /* 0x0000001306068212 */ /* 0x000fc600078e3cff */
[----:B------:R-:W4:Y:S01]  /*1c40*/  @P1 LDG.E R19, desc[UR6][R10.64+0x18] ;  /* 0x000018060a131981 */ /* 0x000f22000c1e1900 */
[----:B------:R-:W-:-:S03]  /*1c50*/  @!P0 LOP3.LUT R4, R4, R21, RZ, 0x3c, !PT ;  /* 0x0000001504048212 */ /* 0x000fc600078e3cff */
[----:B------:R-:W4:Y:S01]  /*1c60*/  @P1 LDG.E R21, desc[UR6][R10.64+0x20] ;  /* 0x000020060a151981 */ /* 0x000f22000c1e1900 */
[----:B--2---:R-:W-:-:S03]  /*1c70*/  @!P0 LOP3.LUT R3, R3, R20, RZ, 0x3c, !PT ;  /* 0x0000001403038212 */ /* 0x004fc600078e3cff */
[----:B------:R-:W2:Y:S01]  /*1c80*/  @P1 LDG.E R20, desc[UR6][R10.64+0x14] ;  /* 0x000014060a141981 */ /* 0x000ea2000c1e1900 */
[----:B---3--:R-:W-:-:S03]  /*1c90*/  @!P0 LOP3.LUT R7, R7, R22, RZ, 0x3c, !PT ;  /* 0x0000001607078212 */ /* 0x008fc600078e3cff */
[----:B------:R-:W3:Y:S01]  /*1ca0*/  @P1 LDG.E R22, desc[UR6][R10.64+0x1c] ;  /* 0x00001c060a161981 */ /* 0x000ee2000c1e1900 */
[----:B----4-:R-:W-:-:S03]  /*1cb0*/  @P4 LOP3.LUT R5, R5, R24, RZ, 0x3c, !PT ;  /* 0x0000001805054212 */ /* 0x010fc600078e3cff */
[----:B------:R-:W4:Y:S01]  /*1cc0*/  @P2 LDG.E R24, desc[UR6][R10.64+0x28] ;  /* 0x000028060a182981 */ /* 0x000f22000c1e1900 */
[----:B------:R-:W-:-:S03]  /*1cd0*/  @P1 LOP3.LUT R6, R6, R19, RZ, 0x3c, !PT ;  /* 0x0000001306061212 */ /* 0x000fc600078e3cff */
[----:B------:R-:W4:Y:S01]  /*1ce0*/  @P2 LDG.E R19, desc[UR6][R10.64+0x2c] ;  /* 0x00002c060a132981 */ /* 0x000f22000c1e1900 */
[----:B------:R-:W-:-:S03]  /*1cf0*/  @P1 LOP3.LUT R4, R4, R21, RZ, 0x3c, !PT ;  /* 0x0000001504041212 */ /* 0x000fc600078e3cff */
        /* <DEDUP_REMOVED lines=9> */
[----:B------:R-:W-:Y:S02]  /*1d90*/  @P2 LOP3.LUT R4, R4, R21, RZ, 0x3c, !PT ;  /* 0x0000001504042212 */ /* 0x000fe400078e3cff */
[----:B------:R-:W-:Y:S01]  /*1da0*/  @P3 LOP3.LUT R6, R6, R25, RZ, 0x3c, !PT ;  /* 0x0000001906063212 */ /* 0x000fe200078e3cff */
        /* <DEDUP_REMOVED lines=20> */
[----:B------:R-:W-:Y:S02]  /*1ef0*/  LOP3.LUT P0, RZ, R23, 0x80, RZ, 0xc0, !PT ;  /* 0x0000008017ff7812 */ /* 0x000fe4000780c0ff */
[----:B------:R-:W-:Y:S02]  /*1f00*/  @P5 LOP3.LUT R5, R5, R26, RZ, 0x3c, !PT ;  /* 0x0000001a05055212 */ /* 0x000fe400078e3cff */
[----:B------:R-:W4:Y:S01]  /*1f10*/  @P6 LDG.E R26, desc[UR6][R10.64+0x88] ;  /* 0x000088060a1a6981 */ /* 0x000f22000c1e1900 */
[----:B------:R-:W-:-:S03]  /*1f20*/  @P5 LOP3.LUT R6, R6, R19, RZ, 0x3c, !PT ;  /* 0x0000001306065212 */ /* 0x000fc600078e3cff */
[----:B------:R-:W4:Y:S01]  /*1f30*/  @P6 LDG.E R19, desc[UR6][R10.64+0x84] ;  /* 0x000084060a136981 */ /* 0x000f22000c1e1900 */
[----:B------:R-:W-:-:S04]  /*1f40*/  @P5 LOP3.LUT R4, R4, R21, RZ, 0x3c, !PT ;  /* 0x0000001504045212 */ /* 0x000fc800078e3cff */
        /* <DEDUP_REMOVED lines=9> */
[----:B------:R-:W-:Y:S02]  /*1fe0*/  @P6 LOP3.LUT R5, R5, R26, RZ, 0x3c, !PT ;  /* 0x0000001a05056212 */ /* 0x000fe400078e3cff */
[----:B------:R-:W-:Y:S02]  /*1ff0*/  @P6 LOP3.LUT R4, R4, R19, RZ, 0x3c, !PT ;  /* 0x0000001304046212 */ /* 0x000fe400078e3cff */
[----:B------:R-:W-:Y:S02]  /*2000*/  @P0 LOP3.LUT R6, R6, R21, RZ, 0x3c, !PT ;  /* 0x0000001506060212 */ /* 0x000fe400078e3cff */
[----:B------:R-:W-:Y:S02]  /*2010*/  @P0 LOP3.LUT R4, R4, R25, RZ, 0x3c, !PT ;  /* 0x0000001904040212 */ /* 0x000fe400078e3cff */
[----:B--2---:R-:W-:Y:S02]  /*2020*/  @P0 LOP3.LUT R3, R3, R20, RZ, 0x3c, !PT ;  /* 0x0000001403030212 */ /* 0x004fe400078e3cff */
[----:B---3--:R-:W-:-:S02]  /*2030*/  @P0 LOP3.LUT R7, R7, R22, RZ, 0x3c, !PT ;  /* 0x0000001607070212 */ /* 0x008fc400078e3cff */
[----:B----4-:R-:W-:Y:S02]  /*2040*/  @P0 LOP3.LUT R5, R5, R24, RZ, 0x3c, !PT ;  /* 0x0000001805050212 */ /* 0x010fe400078e3cff */
[----:B------:R-:W-:-:S13]  /*2050*/  R2P PR, R23.B1, 0x7f ;  /* 0x0000007f17007804 */ /* 0x000fda0000001000 */
[----:B------:R-:W2:Y:S04]  /*2060*/  @P0 LDG.E R22, desc[UR6][R10.64+0xa0] ;  /* 0x0000a0060a160981 */ /* 0x000ea8000c1e1900 */
[----:B------:R-:W3:Y:S04]  /*2070*/  @P0 LDG.E R19, desc[UR6][R10.64+0xa4] ;  /* 0x0000a4060a130981 */ /* 0x000ee8000c1e1900 */
[----:B------:R-:W4:Y:S04]  /*2080*/  @P0 LDG.E R21, desc[UR6][R10.64+0xac] ;  /* 0x0000ac060a150981 */ /* 0x000f28000c1e1900 */
        /* <DEDUP_REMOVED lines=14> */
[----:B------:R-:W-:Y:S02]  /*2170*/  LOP3.LUT P0, RZ, R23, 0x8000, RZ, 0xc0, !PT ;  /* 0x0000800017ff7812 */ /* 0x000fe4000780c0ff */
        /* <DEDUP_REMOVED lines=22> */
[----:B------:R-:W-:Y:S01]  /*22e0*/  @P2 LOP3.LUT R5, R5, R24, RZ, 0x3c, !PT ;  /* 0x0000001805052212 */ /* 0x000fe200078e3cff */
[----:B------:R-:W4:Y:S04]  /*22f0*/  @P4 LDG.E R23, desc[UR6][R10.64+0xfc] ;  /* 0x0000fc060a174981 */ /* 0x000f28000c1e1900 */
        /* <DEDUP_REMOVED lines=12> */
[----:B------:R-:W3:Y:S01]  /*23c0*/  @P5 LDG.E R23, desc[UR6][R10.64+0x110] ;  /* 0x000110060a175981 */ /* 0x000ee2000c1e1900 */
[----:B------:R-:W-:-:S03]  /*23d0*/  @P4 LOP3.LUT R3, R3, R24, RZ, 0x3c, !PT ;  /* 0x0000001803034212 */ /* 0x000fc600078e3cff */
[----:B------:R-:W3:Y:S01]  /*23e0*/  @P5 LDG.E R24, desc[UR6][R10.64+0x10c] ;  /* 0x00010c060a185981 */ /* 0x000ee2000c1e1900 */
[----:B------:R-:W-:-:S03]  /*23f0*/  @P4 LOP3.LUT R5, R5, R20, RZ, 0x3c, !PT ;  /* 0x0000001405054212 */ /* 0x000fc600078e3cff */
[----:B------:R-:W3:Y:S01]  /*2400*/  @P6 LDG.E R20, desc[UR6][R10.64+0x120] ;  /* 0x000120060a146981 */ /* 0x000ee2000c1e1900 */
[----:B------:R-:W-:-:S03]  /*2410*/  @P5 LOP3.LUT R5, R5, R26, RZ, 0x3c, !PT ;  /* 0x0000001a05055212 */ /* 0x000fc600078e3cff */
[----:B------:R-:W3:Y:S01]  /*2420*/  @P0 LDG.E R26, desc[UR6][R10.64+0x134] ;  /* 0x000134060a1a0981 */ /* 0x000ee2000c1e1900 */
[----:B--2---:R-:W-:-:S03]  /*2430*/  @P5 LOP3.LUT R3, R3, R22, RZ, 0x3c, !PT ;  /* 0x0000001603035212 */ /* 0x004fc600078e3cff */
[----:B------:R-:W2:Y:S01]  /*2440*/  @P6 LDG.E R22, desc[UR6][R10.64+0x128] ;  /* 0x000128060a166981 */ /* 0x000ea2000c1e1900 */
[----:B------:R-:W-:-:S03]  /*2450*/  @P6 LOP3.LUT R3, R3, R28, RZ, 0x3c, !PT ;  /* 0x0000001c03036212 */ /* 0x000fc600078e3cff */
[----:B------:R-:W2:Y:S01]  /*2460*/  @P0 LDG.E R28, desc[UR6][R10.64+0x13c] ;  /* 0x00013c060a1c0981 */ /* 0x000ea2000c1e1900 */
[----:B----4-:R-:W-:-:S03]  /*2470*/  @P5 LOP3.LUT R6, R6, R21, RZ, 0x3c, !PT ;  /* 0x0000001506065212 */ /* 0x010fc600078e3cff */
[----:B------:R-:W4:Y:S01]  /*2480*/  @P6 LDG.E R21, desc[UR6][R10.64+0x124] ;  /* 0x000124060a156981 */ /* 0x000f22000c1e1900 */
[----:B---3--:R-:W-:Y:S02]  /*2490*/  @P5 LOP3.LUT R4, R4, R23, RZ, 0x3c, !PT ;  /* 0x0000001704045212 */ /* 0x008fe400078e3cff */
[----:B------:R-:W-:Y:S01]  /*24a0*/  @P6 LOP3.LUT R6, R6, R19, RZ, 0x3c, !PT ;  /* 0x0000001306066212 */ /* 0x000fe200078e3cff */
[----:B------:R-:W3:Y:S01]  /*24b0*/  @P0 LDG.E R23, desc[UR6][R10.64+0x138] ;  /* 0x000138060a170981 */ /* 0x000ee2000c1e1900 */
[----:B------:R-:W-:-:S03]  /*24c0*/  @P5 LOP3.LUT R7, R7, R24, RZ, 0x3c, !PT ;  /* 0x0000001807075212 */ /* 0x000fc600078e3cff */
[----:B------:R-:W3:Y:S04]  /*24d0*/  @P0 LDG.E R24, desc[UR6][R10.64+0x12c] ;  /* 0x00012c060a180981 */ /* 0x000ee8000c1e1900 */
[----:B------:R-:W3:Y:S01]  /*24e0*/  @P0 LDG.E R19, desc[UR6][R10.64+0x130] ;  /* 0x000130060a130981 */ /* 0x000ee2000c1e1900 */
[----:B------:R-:W-:-:S04]  /*24f0*/  UIADD3 UR4, UPT, UPT, UR4, 0x10, URZ ;  /* 0x0000001004047890 */ /* 0x000fc8000fffe0ff */
[----:B------:R-:W-:Y:S01]  /*2500*/  UISETP.NE.AND UP0, UPT, UR4, 0x20, UPT ;  /* 0x000000200400788c */ /* 0x000fe2000bf05270 */
[----:B------:R-:W-:-:S04]  /*2510*/  @P6 LOP3.LUT R7, R7, R20, RZ, 0x3c, !PT ;  /* 0x0000001407076212 */ /* 0x000fc800078e3cff */
[----:B------:R-:W-:Y:S02]  /*2520*/  @P0 LOP3.LUT R7, R7, R26, RZ, 0x3c, !PT ;  /* 0x0000001a07070212 */ /* 0x000fe400078e3cff */
[----:B--2---:R-:W-:-:S04]  /*2530*/  @P6 LOP3.LUT R5, R5, R22, RZ, 0x3c, !PT ;  /* 0x0000001605056212 */ /* 0x004fc800078e3cff */
[----:B------:R-:W-:Y:S02]  /*2540*/  @P0 LOP3.LUT R5, R5, R28, RZ, 0x3c, !PT ;  /* 0x0000001c05050212 */ /* 0x000fe400078e3cff */
[----:B----4-:R-:W-:-:S04]  /*2550*/  @P6 LOP3.LUT R4, R4, R21, RZ, 0x3c, !PT ;  /* 0x0000001504046212 */ /* 0x010fc800078e3cff */
[----:B---3--:R-:W-:Y:S02]  /*2560*/  @P0 LOP3.LUT R4, R4, R23, RZ, 0x3c, !PT ;  /* 0x0000001704040212 */ /* 0x008fe400078e3cff */
[----:B------:R-:W-:Y:S02]  /*2570*/  @P0 LOP3.LUT R3, R3, R24, RZ, 0x3c, !PT ;  /* 0x0000001803030212 */ /* 0x000fe400078e3cff */
[----:B------:R-:W-:Y:S01]  /*2580*/  @P0 LOP3.LUT R6, R6, R19, RZ, 0x3c, !PT ;  /* 0x0000001306060212 */ /* 0x000fe200078e3cff */
[----:B------:R-:W-:Y:S06]  /*2590*/  BRA.U UP0, `(.L_x_8) ;  /* 0xfffffff5004c7547 */ /* 0x000fec000b83ffff */
[----:B------:R-:W-:-:S05]  /*25a0*/  VIADD R16, R16, 0x1 ;  /* 0x0000000110107836 */ /* 0x000fca0000000000 */
[----:B------:R-:W-:-:S13]  /*25b0*/  ISETP.NE.AND P0, PT, R16, 0x5, PT ;  /* 0x000000051000780c */ /* 0x000fda0003f05270 */
[----:B------:R-:W-:Y:S05]  /*25c0*/  @P0 BRA `(.L_x_9) ;  /* 0xfffffff400300947 */ /* 0x000fea000383ffff */
[----:B------:R2:W-:Y:S04]  /*25d0*/  STL [R1+0x4], R3 ;  /* 0x0000040301007387 */ /* 0x0005e80000100800 */
[----:B------:R2:W-:Y:S04]  /*25e0*/  STL.64 [R1+0x8], R6 ;  /* 0x0000080601007387 */ /* 0x0005e80000100a00 */
[----:B------:R2:W-:Y:S02]  /*25f0*/  STL.64 [R1+0x10], R4 ;  /* 0x0000100401007387 */ /* 0x0005e40000100a00 */
.L_x_3:
[----:B------:R-:W-:Y:S05]  /*2600*/  BSYNC.RECONVERGENT B1 ;  /* 0x0000000000017941 */ /* 0x000fea0003800200 */
.L_x_2:
[----:B------:R-:W-:Y:S01]  /*2610*/  ISETP.GT.U32.AND P0, PT, R14, 0x3, PT ;  /* 0x000000030e00780c */ /* 0x000fe20003f04070 */
[----:B------:R-:W-:Y:S01]  /*2620*/  VIADD R2, R2, 0x1 ;  /* 0x0000000102027836 */ /* 0x000fe20000000000 */
[--C-:B------:R-:W-:Y:S02]  /*2630*/  SHF.R.U64 R14, R14, 0x2, R15.reuse ;  /* 0x000000020e0e7819 */ /* 0x100fe4000000120f */
[----:B------:R-:W-:Y:S02]  /*2640*/  ISETP.GT.U32.AND.EX P0, PT, R15, RZ, PT, P0 ;  /* 0x000000ff0f00720c */ /* 0x000fe40003f04100 */
[----:B------:R-:W-:-:S11]  /*2650*/  SHF.R.U32.HI R15, RZ, 0x2, R15 ;  /* 0x00000002ff0f7819 */ /* 0x000fd6000001160f */
[----:B------:R-:W-:Y:S05]  /*2660*/  @P0 BRA `(.L_x_10) ;  /* 0xffffffd800cc0947 */ /* 0x000fea000383ffff */
.L_x_1:
[----:B------:R-:W-:Y:S05]  /*2670*/  BSYNC.RECONVERGENT B0 ;  /* 0x0000000000007941 */ /* 0x000fea0003800200 */
.L_x_0:
[----:B------:R-:W-:Y:S01]  /*2680*/  IMAD R0, R13, -0x658354e5, R0 ;  /* 0x9a7cab1b0d007824 */ /* 0x000fe200078e0200 */
[----:B------:R-:W-:Y:S01]  /*2690*/  UMOV UR4, URZ ;  /* 0x000000ff00047c82 */ /* 0x000fe20008000000 */
[----:B------:R-:W-:Y:S01]  /*26a0*/  IMAD.MOV.U32 R11, RZ, RZ, R3 ;  /* 0x000000ffff0b7224 */ /* 0x000fe200078e0003 */
[----:B012---:R-:W-:Y:S01]  /*26b0*/  CS2R R2, SRZ ;  /* 0x0000000000027805 */ /* 0x007fe2000001ff00 */
[----:B------:R-:W-:Y:S02]  /*26c0*/  IMAD.MOV.U32 R9, RZ, RZ, R7 ;  /* 0x000000ffff097224 */ /* 0x000fe400078e0007 */
[----:B------:R-:W-:-:S07]  /*26d0*/  VIADD R0, R0, 0x6a788e ;  /* 0x006a788e00007836 */ /* 0x000fce0000000000 */
.L_x_11:
[----:B------:R-:W-:Y:S01]  /*26e0*/  SHF.R.U32.HI R8, RZ, 0x2, R11 ;  /* 0x00000002ff087819 */ /* 0x000fe2000001160b */
[----:B------:R-:W-:Y:S01]  /*26f0*/  IMAD.SHL.U32 R7, R5, 0x10, RZ ;  /* 0x0000001005077824 */ /* 0x000fe200078e00ff */
[----:B------:R-:W-:Y:S01]  /*2700*/  SHF.R.U32.HI R13, RZ, 0x2, R4 ;  /* 0x00000002ff0d7819 */ /* 0x000fe20000011604 */
[----:B------:R-:W-:Y:S01]  /*2710*/  UIADD3 UR4, UPT, UPT, UR4, 0x4, URZ ;  /* 0x0000000404047890 */ /* 0x000fe2000fffe0ff */
[----:B------:R-:W-:Y:S02]  /*2720*/  LOP3.LUT R8, R8, R11, RZ, 0x3c, !PT ;  /* 0x0000000b08087212 */ /* 0x000fe400078e3cff */
[----:B------:R-:W-:Y:S01]  /*2730*/  SHF.R.U32.HI R11, RZ, 0x2, R6 ;  /* 0x00000002ff0b7819 */ /* 0x000fe20000011606 */
[----:B------:R-:W-:Y:S01]  /*2740*/  UISETP.NE.AND UP0, UPT, UR4, 0x2710, UPT ;  /* 0x000027100400788c */ /* 0x000fe2000bf05270 */
[----:B------:R-:W-:Y:S01]  /*2750*/  LOP3.LUT R4, R13, R4, RZ, 0x3c, !PT ;  /* 0x000000040d047212 */ /* 0x000fe200078e3cff */
[----:B------:R-:W-:Y:S01]  /*2760*/  IMAD.SHL.U32 R10, R8, 0x2, RZ ;  /* 0x00000002080a7824 */ /* 0x000fe200078e00ff */
[----:B------:R-:W-:-:S04]  /*2770*/  LOP3.LUT R11, R11, R6, RZ, 0x3c, !PT ;  /* 0x000000060b0b7212 */ /* 0x000fc800078e3cff */
[----:B------:R-:W-:Y:S01]  /*2780*/  LOP3.LUT R10, R8, R10, R7, 0x96, !PT ;  /* 0x0000000a080a7212 */ /* 0x000fe200078e9607 */
[----:B------:R-:W-:-:S03]  /*2790*/  IMAD.SHL.U32 R8, R11, 0x2, RZ ;  /* 0x000000020b087824 */ /* 0x000fc600078e00ff */
[----:B------:R-:W-:Y:S02]  /*27a0*/  LOP3.LUT R7, R10, R5, RZ, 0x3c, !PT ;  /* 0x000000050a077212 */ /* 0x000fe400078e3cff */
[----:B------:R-:W-:-:S03]  /*27b0*/  SHF.R.U32.HI R10, RZ, 0x2, R9 ;  /* 0x00000002ff0a7819 */ /* 0x000fc60000011609 */
[----:B------:R-:W-:Y:S01]  /*27c0*/  IMAD.SHL.U32 R6, R7, 0x10, RZ ;  /* 0x0000001007067824 */ /* 0x000fe200078e00ff */
[----:B------:R-:W-:-:S04]  /*27d0*/  LOP3.LUT R10, R10, R9, RZ, 0x3c, !PT ;  /* 0x000000090a0a7212 */ /* 0x000fc800078e3cff */
[----:B------:R-:W-:Y:S02]  /*27e0*/  LOP3.LUT R6, R11, R8, R6, 0x96, !PT ;  /* 0x000000080b067212 */ /* 0x000fe400078e9606 */
[----:B------:R-:W-:Y:S02]  /*27f0*/  SHF.R.U32.HI R8, RZ, 0x2, R5 ;  /* 0x00000002ff087819 */ /* 0x000fe40000011605 */
[----:B------:R-:W-:Y:S01]  /*2800*/  LOP3.LUT R9, R6, R7, RZ, 0x3c, !PT ;  /* 0x0000000706097212 */ /* 0x000fe200078e3cff */
[----:B------:R-:W-:Y:S01]  /*2810*/  IMAD.SHL.U32 R6, R10, 0x2, RZ ;  /* 0x000000020a067824 */ /* 0x000fe200078e00ff */
[----:B------:R-:W-:-:S03]  /*2820*/  LOP3.LUT R8, R8, R5, RZ, 0x3c, !PT ;  /* 0x0000000508087212 */ /* 0x000fc600078e3cff */
[----:B------:R-:W-:-:S05]  /*2830*/  IMAD.SHL.U32 R11, R9, 0x10, RZ ;  /* 0x00000010090b7824 */ /* 0x000fca00078e00ff */
[----:B------:R-:W-:Y:S01]  /*2840*/  LOP3.LUT R6, R10, R6, R11, 0x96, !PT ;  /* 0x000000060a067212 */ /* 0x000fe200078e960b */
[----:B------:R-:W-:-:S03]  /*2850*/  IMAD.IADD R10, R7, 0x1, R0 ;  /* 0x00000001070a7824 */ /* 0x000fc600078e0200 */
[----:B------:R-:W-:Y:S01]  /*2860*/  LOP3.LUT R13, R6, R9, RZ, 0x3c, !PT ;  /* 0x00000009060d7212 */ /* 0x000fe200078e3cff */
[----:B------:R-:W-:Y:S01]  /*2870*/  IMAD.SHL.U32 R6, R4, 0x2, RZ ;  /* 0x0000000204067824 */ /* 0x000fe200078e00ff */
[----:B------:R-:W-:Y:S02]  /*2880*/  I2FP.F32.U32 R14, R10 ;  /* 0x0000000a000e7245 */ /* 0x000fe40000201000 */
[----:B------:R-:W-:Y:S01]  /*2890*/  SHF.R.U32.HI R10, RZ, 0x2, R9 ;  /* 0x00000002ff0a7819 */ /* 0x000fe20000011609 */
[----:B------:R-:W-:-:S03]  /*28a0*/  IMAD.SHL.U32 R11, R13, 0x10, RZ ;  /* 0x000000100d0b7824 */ /* 0x000fc600078e00ff */
[----:B------:R-:W-:Y:S02]  /*28b0*/  LOP3.LUT R10, R10, R9, RZ, 0x3c, !PT ;  /* 0x000000090a0a7212 */ /* 0x000fe400078e3cff */
[----:B------:R-:W-:Y:S01]  /*28c0*/  LOP3.LUT R6, R4, R6, R11, 0x96, !PT ;  /* 0x0000000604067212 */ /* 0x000fe200078e960b */
[----:B------:R-:W-:-:S03]  /*28d0*/  IMAD.SHL.U32 R4, R8, 0x2, RZ ;  /* 0x0000000208047824 */ /* 0x000fc600078e00ff */
[----:B------:R-:W-:Y:S02]  /*28e0*/  LOP3.LUT R11, R6, R13, RZ, 0x3c, !PT ;  /* 0x0000000d060b7212 */ /* 0x000fe400078e3cff */
[----:B------:R-:W-:-:S03]  /*28f0*/  SHF.R.U32.HI R6, RZ, 0x2, R7 ;  /* 0x00000002ff067819 */ /* 0x000fc60000011607 */
[----:B------:R-:W-:-:S05]  /*2900*/  IMAD.SHL.U32 R5, R11, 0x10, RZ ;  /* 0x000000100b057824 */ /* 0x000fca00078e00ff */
[----:B------:R-:W-:Y:S02]  /*2910*/  LOP3.LUT R4, R8, R4, R5, 0x96, !PT ;  /* 0x0000000408047212 */ /* 0x000fe400078e9605 */
[----:B------:R-:W-:Y:S01]  /*2920*/  LOP3.LUT R5, R6, R7, RZ, 0x3c, !PT ;  /* 0x0000000706057212 */ /* 0x000fe200078e3cff */
[----:B------:R-:W-:Y:S01]  /*2930*/  IMAD.MOV.U32 R7, RZ, RZ, 0x2f800000 ;  /* 0x2f800000ff077424 */ /* 0x000fe200078e00ff */
[----:B------:R-:W-:Y:S02]  /*2940*/  IADD3 R8, PT, PT, R0, 0x587c5, R9 ;  /* 0x000587c500087810 */ /* 0x000fe40007ffe009 */
[----:B------:R-:W-:Y:S01]  /*2950*/  LOP3.LUT R6, R4, R11, RZ, 0x3c, !PT ;  /* 0x0000000b04067212 */ /* 0x000fe200078e3cff */
[----:B------:R-:W-:Y:S01]  /*2960*/  FFMA R14, R14, R7, 1.1641532182693481445e-10 ;  /* 0x2f0000000e0e7423 */ /* 0x000fe20000000007 */
[----:B------:R-:W-:Y:S01]  /*2970*/  I2FP.F32.U32 R16, R8 ;  /* 0x0000000800107245 */ /* 0x000fe20000201000 */
[----:B------:R-:W-:Y:S02]  /*2980*/  IMAD.SHL.U32 R8, R5, 0x2, RZ ;  /* 0x0000000205087824 */ /* 0x000fe400078e00ff */
[----:B------:R-:W-:-:S02]  /*2990*/  IMAD.SHL.U32 R4, R6, 0x10, RZ ;  /* 0x0000001006047824 */ /* 0x000fc400078e00ff */
[----:B------:R-:W-:-:S03]  /*29a0*/  FFMA R16, R16, R7, 1.1641532182693481445e-10 ;  /* 0x2f00000010107423 */ /* 0x000fc60000000007 */
[----:B------:R-:W-:Y:S01]  /*29b0*/  LOP3.LUT R5, R5, R8, R4, 0x96, !PT ;  /* 0x0000000805057212 */ /* 0x000fe200078e9604 */
[----:B------:R-:W-:Y:S02]  /*29c0*/  IMAD.SHL.U32 R4, R10, 0x2, RZ ;  /* 0x000000020a047824 */ /* 0x000fe400078e00ff */
[----:B------:R-:W-:Y:S01]  /*29d0*/  FMUL R15, R16, R16 ;  /* 0x00000010100f7220 */ /* 0x000fe20000400000 */
[----:B------:R-:W-:Y:S02]  /*29e0*/  SHF.R.U32.HI R8, RZ, 0x2, R13 ;  /* 0x00000002ff087819 */ /* 0x000fe4000001160d */
[----:B------:R-:W-:Y:S01]  /*29f0*/  LOP3.LUT R9, R5, R6, RZ, 0x3c, !PT ;  /* 0x0000000605097212 */ /* 0x000fe200078e3cff */
[----:B------:R-:W-:Y:S01]  /*2a00*/  FFMA R15, R14, R14, R15 ;  /* 0x0000000e0e0f7223 */ /* 0x000fe2000000000f */
[C---:B------:R-:W-:Y:S02]  /*2a10*/  IADD3 R14, PT, PT, R0.reuse, 0xb0f8a, R13 ;  /* 0x000b0f8a000e7810 */ /* 0x040fe40007ffe00d */
[----:B------:R-:W-:Y:S01]  /*2a20*/  IADD3 R16, PT, PT, R0, 0x10974f, R11 ;  /* 0x0010974f00107810 */ /* 0x000fe20007ffe00b */
[----:B------:R-:W-:Y:S01]  /*2a30*/  IMAD.SHL.U32 R5, R9, 0x10, RZ ;  /* 0x0000001009057824 */ /* 0x000fe200078e00ff */
[----:B------:R-:W-:-:S02]  /*2a40*/  LOP3.LUT R13, R8, R13, RZ, 0x3c, !PT ;  /* 0x0000000d080d7212 */ /* 0x000fc400078e3cff */
[----:B------:R-:W-:Y:S01]  /*2a50*/  I2FP.F32.U32 R16, R16 ;  /* 0x0000001000107245 */ /* 0x000fe20000201000 */
[----:B------:R-:W-:Y:S01]  /*2a60*/  F2I.TRUNC.NTZ R8, R15 ;  /* 0x0000000f00087305 */ /* 0x000fe2000020f100 */
[----:B------:R-:W-:Y:S01]  /*2a70*/  LOP3.LUT R4, R10, R4, R5, 0x96, !PT ;  /* 0x000000040a047212 */ /* 0x000fe200078e9605 */
[----:B------:R-:W-:Y:S01]  /*2a80*/  IMAD.SHL.U32 R5, R13, 0x2, RZ ;  /* 0x000000020d057824 */ /* 0x000fe200078e00ff */
[----:B------:R-:W-:Y:S01]  /*2a90*/  I2FP.F32.U32 R14, R14 ;  /* 0x0000000e000e7245 */ /* 0x000fe20000201000 */
[----:B------:R-:W-:Y:S01]  /*2aa0*/  FFMA R16, R16, R7, 1.1641532182693481445e-10 ;  /* 0x2f00000010107423 */ /* 0x000fe20000000007 */
[----:B------:R-:W-:Y:S02]  /*2ab0*/  LOP3.LUT R4, R4, R9, RZ, 0x3c, !PT ;  /* 0x0000000904047212 */ /* 0x000fe400078e3cff */
[----:B------:R-:W-:Y:S01]  /*2ac0*/  IADD3 R18, PT, PT, R0, 0x1ba6d9, R9 ;  /* 0x001ba6d900127810 */ /* 0x000fe20007ffe009 */
[----:B------:R-:W-:Y:S01]  /*2ad0*/  FFMA R14, R14, R7, 1.1641532182693481445e-10 ;  /* 0x2f0000000e0e7423 */ /* 0x000fe20000000007 */
[----:B------:R-:W-:Y:S01]  /*2ae0*/  FMUL R17, R16, R16 ;  /* 0x0000001010117220 */ /* 0x000fe20000400000 */
[----:B------:R-:W-:Y:S01]  /*2af0*/  IMAD.SHL.U32 R10, R4, 0x10, RZ ;  /* 0x00000010040a7824 */ /* 0x000fe200078e00ff */
[----:B------:R-:W-:-:S02]  /*2b00*/  IADD3 R16, PT, PT, R0, 0x161f14, R6 ;  /* 0x00161f1400107810 */ /* 0x000fc40007ffe006 */
[----:B------:R-:W-:Y:S01]  /*2b10*/  FFMA R17, R14, R14, R17 ;  /* 0x0000000e0e117223 */ /* 0x000fe20000000011 */
[----:B------:R-:W-:Y:S02]  /*2b20*/  I2FP.F32.U32 R18, R18 ;  /* 0x0000001200127245 */ /* 0x000fe40000201000 */
[----:B------:R-:W-:Y:S02]  /*2b30*/  LOP3.LUT R5, R13, R5, R10, 0x96, !PT ;  /* 0x000000050d057212 */ /* 0x000fe400078e960a */
[----:B------:R-:W-:Y:S01]  /*2b40*/  IADD3 R10, PT, PT, R0, 0x212e9e, R4 ;  /* 0x00212e9e000a7810 */ /* 0x000fe20007ffe004 */
[-C--:B------:R-:W-:Y:S01]  /*2b50*/  FFMA R18, R18, R7.reuse, 1.1641532182693481445e-10 ;  /* 0x2f00000012127423 */ /* 0x080fe20000000007 */
[----:B------:R-:W-:Y:S01]  /*2b60*/  LOP3.LUT R5, R5, R4, RZ, 0x3c, !PT ;  /* 0x0000000405057212 */ /* 0x000fe200078e3cff */
[----:B------:R-:W0:Y:S01]  /*2b70*/  F2I.TRUNC.NTZ R17, R17 ;  /* 0x0000001100117305 */ /* 0x000e22000020f100 */
[----:B------:R-:W-:Y:S01]  /*2b80*/  I2FP.F32.U32 R16, R16 ;  /* 0x0000001000107245 */ /* 0x000fe20000201000 */
[----:B------:R-:W-:Y:S01]  /*2b90*/  FMUL R13, R18, R18 ;  /* 0x00000012120d7220 */ /* 0x000fe20000400000 */
[C---:B------:R-:W-:Y:S01]  /*2ba0*/  IADD3 R14, PT, PT, R0.reuse, 0x26b663, R5 ;  /* 0x0026b663000e7810 */ /* 0x040fe20007ffe005 */
[----:B------:R-:W-:Y:S01]  /*2bb0*/  VIADD R0, R0, 0x2c3e28 ;  /* 0x002c3e2800007836 */ /* 0x000fe20000000000 */
[----:B------:R-:W-:Y:S01]  /*2bc0*/  I2FP.F32.U32 R10, R10 ;  /* 0x0000000a000a7245 */ /* 0x000fe20000201000 */
[----:B------:R-:W-:Y:S01]  /*2bd0*/  FFMA R16, R16, R7, 1.1641532182693481445e-10 ;  /* 0x2f00000010107423 */ /* 0x000fe20000000007 */
[----:B------:R-:W-:-:S03]  /*2be0*/  I2FP.F32.U32 R14, R14 ;  /* 0x0000000e000e7245 */ /* 0x000fc60000201000 */
[-C--:B------:R-:W-:Y:S01]  /*2bf0*/  FFMA R10, R10, R7.reuse, 1.1641532182693481445e-10 ;  /* 0x2f0000000a0a7423 */ /* 0x080fe20000000007 */
[----:B------:R-:W-:Y:S01]  /*2c00*/  FFMA R13, R16, R16, R13 ;  /* 0x00000010100d7223 */ /* 0x000fe2000000000d */
[----:B------:R-:W-:Y:S01]  /*2c10*/  FFMA R14, R14, R7, 1.1641532182693481445e-10 ;  /* 0x2f0000000e0e7423 */ /* 0x000fe20000000007 */
[----:B0-----:R-:W-:-:S03]  /*2c20*/  IADD3 R17, PT, PT, -R17, 0x1, RZ ;  /* 0x0000000111117810 */ /* 0x001fc60007ffe1ff */
[----:B------:R-:W-:Y:S01]  /*2c30*/  FMUL R7, R14, R14 ;  /* 0x0000000e0e077220 */ /* 0x000fe20000400000 */
[----:B------:R-:W0:Y:S03]  /*2c40*/  F2I.TRUNC.NTZ R13, R13 ;  /* 0x0000000d000d7305 */ /* 0x000e26000020f100 */
[----:B------:R-:W-:Y:S01]  /*2c50*/  FFMA R10, R10, R10, R7 ;  /* 0x0000000a0a0a7223 */ /* 0x000fe20000000007 */
[----:B------:R-:W-:-:S04]  /*2c60*/  IADD3 R7, PT, PT, -R8, 0x1, RZ ;  /* 0x0000000108077810 */ /* 0x000fc80007ffe1ff */
[--C-:B------:R-:W-:Y:S01]  /*2c70*/  IADD3 R14, P0, P1, R17, R2, R7.reuse ;  /* 0x00000002110e7210 */ /* 0x100fe2000791e007 */
[----:B------:R-:W1:Y:S01]  /*2c80*/  F2I.TRUNC.NTZ R10, R10 ;  /* 0x0000000a000a7305 */ /* 0x000e62000020f100 */
[----:B------:R-:W-:Y:S02]  /*2c90*/  SHF.R.S32.HI R2, RZ, 0x1f, R7 ;  /* 0x0000001fff027819 */ /* 0x000fe40000011407 */
[----:B------:R-:W-:Y:S02]  /*2ca0*/  SHF.R.S32.HI R17, RZ, 0x1f, R17 ;  /* 0x0000001fff117819 */ /* 0x000fe40000011411 */
[----:B0-----:R-:W-:Y:S02]  /*2cb0*/  IADD3 R7, PT, PT, -R13, 0x1, RZ ;  /* 0x000000010d077810 */ /* 0x001fe40007ffe1ff */
[----:B------:R-:W-:Y:S02]  /*2cc0*/  IADD3.X R17, PT, PT, R17, R3, R2, P0, P1 ;  /* 0x0000000311117210 */ /* 0x000fe400007e2402 */
[----:B------:R-:W-:-:S02]  /*2cd0*/  SHF.R.S32.HI R3, RZ, 0x1f, R7 ;  /* 0x0000001fff037819 */ /* 0x000fc40000011407 */
[----:B-1----:R-:W-:-:S04]  /*2ce0*/  IADD3 R8, PT, PT, -R10, 0x1, RZ ;  /* 0x000000010a087810 */ /* 0x002fc80007ffe1ff */
[----:B------:R-:W-:Y:S02]  /*2cf0*/  IADD3 R2, P0, P1, R8, R14, R7 ;  /* 0x0000000e08027210 */ /* 0x000fe4000791e007 */
[----:B------:R-:W-:-:S04]  /*2d00*/  SHF.R.S32.HI R8, RZ, 0x1f, R8 ;  /* 0x0000001fff087819 */ /* 0x000fc80000011408 */
[----:B------:R-:W-:Y:S01]  /*2d10*/  IADD3.X R3, PT, PT, R8, R17, R3, P0, P1 ;  /* 0x0000001108037210 */ /* 0x000fe200007e2403 */
[----:B------:R-:W-:Y:S06]  /*2d20*/  BRA.U UP0, `(.L_x_11) ;  /* 0xfffffff9006c7547 */ /* 0x000fec000b83ffff */
[----:B------:R-:W0:Y:S01]  /*2d30*/  S2R R9, SR_TID.X ;  /* 0x0000000000097919 */ /* 0x000e220000002100 */
[----:B------:R-:W1:Y:S01]  /*2d40*/  S2UR UR5, SR_CgaCtaId ;  /* 0x00000000000579c3 */ /* 0x000e620000008800 */
[----:B------:R-:W-:Y:S01]  /*2d50*/  UMOV UR4, 0x400 ;  /* 0x0000040000047882 */ /* 0x000fe20000000000 */
[----:B------:R-:W-:Y:S01]  /*2d60*/  ISETP.GE.U32.AND P0, PT, R12, 0x2, PT ;  /* 0x000000020c00780c */ /* 0x000fe20003f06070 */
[----:B-1----:R-:W-:-:S06]  /*2d70*/  ULEA UR4, UR5, UR4, 0x18 ;  /* 0x0000000405047291 */ /* 0x002fcc000f8ec0ff */
[C---:B0-----:R-:W-:Y:S02]  /*2d80*/  LEA R7, R9.reuse, UR4, 0x3 ;  /* 0x0000000409077c11 */ /* 0x041fe4000f8e18ff */
[----:B------:R-:W-:-:S03]  /*2d90*/  ISETP.NE.AND P1, PT, R9, RZ, PT ;  /* 0x000000ff0900720c */ /* 0x000fc60003f25270 */
[----:B------:R0:W-:Y:S01]  /*2da0*/  STS.64 [R7], R2 ;  /* 0x0000000207007388 */ /* 0x0001e20000000a00 */
[----:B------:R-:W-:Y:S09]  /*2db0*/  @!P0 BRA `(.L_x_12) ;  /* 0x0000000000308947 */ /* 0x000ff20003800000 */
.L_x_13:
[----:B------:R-:W-:-:S04]  /*2dc0*/  SHF.R.U32.HI R6, RZ, 0x1, R12 ;  /* 0x00000001ff067819 */ /* 0x000fc8000001160c */
[----:B------:R-:W-:-:S13]  /*2dd0*/  ISETP.GE.U32.AND P0, PT, R9, R6, PT ;  /* 0x000000060900720c */ /* 0x000fda0003f06070 */
[----:B------:R-:W-:Y:S01]  /*2de0*/  @!P0 IMAD R0, R6, 0x8, R7 ;  /* 0x0000000806008824 */ /* 0x000fe200078e0207 */
[----:B------:R-:W-:Y:S04]  /*2df0*/  @!P0 LDS.64 R4, [R7] ;  /* 0x0000000007048984 */ /* 0x000fe80000000a00 */
[----:B0-----:R-:W0:Y:S02]  /*2e00*/  @!P0 LDS.64 R2, [R0] ;  /* 0x0000000000028984 */ /* 0x001e240000000a00 */
[----:B0-----:R-:W-:-:S05]  /*2e10*/  @!P0 IADD3 R2, P2, PT, R2, R4, RZ ;  /* 0x0000000402028210 */ /* 0x001fca0007f5e0ff */
[----:B------:R-:W-:-:S05]  /*2e20*/  @!P0 IMAD.X R3, R3, 0x1, R5, P2 ;  /* 0x0000000103038824 */ /* 0x000fca00010e0605 */
[----:B------:R1:W-:Y:S01]  /*2e30*/  @!P0 STS.64 [R7], R2 ;  /* 0x0000000207008388 */ /* 0x0003e20000000a00 */
[----:B------:R-:W-:Y:S01]  /*2e40*/  BAR.SYNC.DEFER_BLOCKING 0x0 ;  /* 0x0000000000007b1d */ /* 0x000fe20000010000 */
[----:B------:R-:W-:Y:S01]  /*2e50*/  ISETP.GT.U32.AND P0, PT, R12, 0x3, PT ;  /* 0x000000030c00780c */ /* 0x000fe20003f04070 */
[----:B------:R-:W-:-:S12]  /*2e60*/  IMAD.MOV.U32 R12, RZ, RZ, R6 ;  /* 0x000000ffff0c7224 */ /* 0x000fd800078e0006 */
[----:B-1----:R-:W-:Y:S05]  /*2e70*/  @P0 BRA `(.L_x_13) ;  /* 0xfffffffc00d00947 */ /* 0x002fea000383ffff */
.L_x_12:
[----:B------:R-:W-:Y:S05]  /*2e80*/  @P1 EXIT ;  /* 0x000000000000194d */ /* 0x000fea0003800000 */
[----:B------:R-:W1:Y:S01]  /*2e90*/  S2UR UR5, SR_CgaCtaId ;  /* 0x00000000000579c3 */ /* 0x000e620000008800 */
[----:B------:R-:W-:-:S07]  /*2ea0*/  UMOV UR4, 0x400 ;  /* 0x0000040000047882 */ /* 0x000fce0000000000 */
[----:B------:R-:W2:Y:S01]  /*2eb0*/  LDC.64 R4, c[0x0][0x380] ;  /* 0x0000e000ff047b82 */ /* 0x000ea20000000a00 */
[----:B-1----:R-:W-:-:S09]  /*2ec0*/  ULEA UR4, UR5, UR4, 0x18 ;  /* 0x0000000405047291 */ /* 0x002fd2000f8ec0ff */
[----:B0-----:R-:W2:Y:S04]  /*2ed0*/  LDS.64 R2, [UR4] ;  /* 0x00000004ff027984 */ /* 0x001ea80008000a00 */
[----:B--2---:R-:W-:Y:S01]  /*2ee0*/  REDG.E.ADD.64.STRONG.GPU desc[UR6][R4.64], R2 ;  /* 0x000000020400798e */ /* 0x004fe2000c12e506 */
[----:B------:R-:W-:Y:S05]  /*2ef0*/  EXIT ;  /* 0x000000000000794d */ /* 0x000fea0003800000 */
.L_x_14:
[----:B------:R-:W-:-:S00]  /*2f00*/  BRA `(.L_x_14) ;  /* 0xfffffffc00fc7947 */ /* 0x000fc0000383ffff */
[----:B------:R-:W-:-:S00]  /*2f10*/  NOP ;  /* 0x0000000000007918 */ /* 0x000fc00000000000 */
        /* <DEDUP_REMOVED lines=14> */
.L_x_15:


//--------------------- .nv.global.init           --------------------------
	.section	.nv.global.init,"aw",@progbits
	.align	4
.nv.global.init:
	.type		mrg32k3aM1SubSeq,@object
	.size		mrg32k3aM1SubSeq,(mrg32k3aM2SubSeq - mrg32k3aM1SubSeq)
mrg32k3aM1SubSeq:
        /*0000*/ 	.byte	0x0b, 0xcc, 0xee, 0x04, 0x73, 0x29, 0x8b, 0x6f, 0xf6, 0x53, 0x03, 0xf6, 0x23, 0xf6, 0xea, 0xda
        /* <DEDUP_REMOVED lines=125> */
	.type		mrg32k3aM2SubSeq,@object
	.size		mrg32k3aM2SubSeq,(mrg32k3aM1 - mrg32k3aM2SubSeq)
mrg32k3aM2SubSeq:
        /* <DEDUP_REMOVED lines=126> */
	.type		mrg32k3aM1,@object
	.size		mrg32k3aM1,(mrg32k3aM1Seq - mrg32k3aM1)
mrg32k3aM1:
        /* <DEDUP_REMOVED lines=144> */
	.type		mrg32k3aM1Seq,@object
	.size		mrg32k3aM1Seq,(mrg32k3aM2 - mrg32k3aM1Seq)
mrg32k3aM1Seq:
        /* <DEDUP_REMOVED lines=144> */
	.type		mrg32k3aM2,@object
	.size		mrg32k3aM2,(mrg32k3aM2Seq - mrg32k3aM2)
mrg32k3aM2:
        /* <DEDUP_REMOVED lines=144> */
	.type		mrg32k3aM2Seq,@object
	.size		mrg32k3aM2Seq,(precalc_xorwow_matrix - mrg32k3aM2Seq)
mrg32k3aM2Seq:
        /* <DEDUP_REMOVED lines=144> */
	.type		precalc_xorwow_matrix,@object
	.size		precalc_xorwow_matrix,(precalc_xorwow_offset_matrix - precalc_xorwow_matrix)
precalc_xorwow_matrix:
        /* <DEDUP_REMOVED lines=6400> */
	.type		precalc_xorwow_offset_matrix,@object
	.size		precalc_xorwow_offset_matrix,(.L_1 - precalc_xorwow_offset_matrix)
precalc_xorwow_offset_matrix:
        /* <DEDUP_REMOVED lines=6400> */
.L_1:


//--------------------- .nv.shared._Z14monte_carlo_piPy --------------------------
	.section	.nv.shared._Z14monte_carlo_piPy,"aw",@nobits
	.sectionflags	@""
	.align	8
.nv.shared._Z14monte_carlo_piPy:
	.zero		1280


//--------------------- .nv.shared.reserved.0     --------------------------
	.section	.nv.shared.reserved.0,"aw",@nobits
	.weak		__nv_reservedSMEM_offset_0_alias
	.size		__nv_reservedSMEM_offset_0_alias, 0, 64
	.other		__nv_reservedSMEM_offset_0_alias,@"STO_CUDA_RESERVED_SHARED STV_DEFAULT"
__nv_reservedSMEM_offset_0_alias:
	.zero		0
	.zero		64


//--------------------- .nv.constant0._Z14monte_carlo_piPy --------------------------
	.section	.nv.constant0._Z14monte_carlo_piPy,"a",@progbits
	.sectionflags	@""
	.align	4
.nv.constant0._Z14monte_carlo_piPy:
	.zero		904


//--------------------- SYMBOLS --------------------------

	.type		.nv.reservedSmem.offset0,@object
	.size		.nv.reservedSmem.offset0,0x4
	.type		.nv.reservedSmem.cap,@object
	.size		.nv.reservedSmem.cap,0x4
